//
// Generated by NVIDIA NVVM Compiler
//
// Compiler Build ID: CL-36424714
// Cuda compilation tools, release 13.0, V13.0.88
// Based on NVVM 20.0.0
//

.version 9.0
.target sm_100
.address_size 64

	// .globl	_ZN3cub18CUB_300001_SM_10006detail11EmptyKernelIvEEvv
.global .align 1 .b8 _ZN40_INTERNAL_5ce0d0d1_4_k_cu_a08c55ee_694054cuda3std3__45__cpo5beginE[1];
.global .align 1 .b8 _ZN40_INTERNAL_5ce0d0d1_4_k_cu_a08c55ee_694054cuda3std3__45__cpo3endE[1];
.global .align 1 .b8 _ZN40_INTERNAL_5ce0d0d1_4_k_cu_a08c55ee_694054cuda3std3__45__cpo6cbeginE[1];
.global .align 1 .b8 _ZN40_INTERNAL_5ce0d0d1_4_k_cu_a08c55ee_694054cuda3std3__45__cpo4cendE[1];
.global .align 1 .b8 _ZN40_INTERNAL_5ce0d0d1_4_k_cu_a08c55ee_694054cuda3std3__45__cpo6rbeginE[1];
.global .align 1 .b8 _ZN40_INTERNAL_5ce0d0d1_4_k_cu_a08c55ee_694054cuda3std3__45__cpo4rendE[1];
.global .align 1 .b8 _ZN40_INTERNAL_5ce0d0d1_4_k_cu_a08c55ee_694054cuda3std3__45__cpo7crbeginE[1];
.global .align 1 .b8 _ZN40_INTERNAL_5ce0d0d1_4_k_cu_a08c55ee_694054cuda3std3__45__cpo5crendE[1];
.global .align 1 .b8 _ZN40_INTERNAL_5ce0d0d1_4_k_cu_a08c55ee_694054cuda3std3__442_GLOBAL__N__5ce0d0d1_4_k_cu_a08c55ee_694056ignoreE[1];
.global .align 1 .b8 _ZN40_INTERNAL_5ce0d0d1_4_k_cu_a08c55ee_694054cuda3std3__419piecewise_constructE[1];
.global .align 1 .b8 _ZN40_INTERNAL_5ce0d0d1_4_k_cu_a08c55ee_694054cuda3std3__48in_placeE[1];
.global .align 1 .b8 _ZN40_INTERNAL_5ce0d0d1_4_k_cu_a08c55ee_694054cuda3std3__420unreachable_sentinelE[1];
.global .align 1 .b8 _ZN40_INTERNAL_5ce0d0d1_4_k_cu_a08c55ee_694054cuda3std3__47nulloptE[1];
.global .align 1 .b8 _ZN40_INTERNAL_5ce0d0d1_4_k_cu_a08c55ee_694054cuda3std3__48unexpectE[1];
.global .align 1 .b8 _ZN40_INTERNAL_5ce0d0d1_4_k_cu_a08c55ee_694054cuda3std6ranges3__45__cpo4swapE[1];
.global .align 1 .b8 _ZN40_INTERNAL_5ce0d0d1_4_k_cu_a08c55ee_694054cuda3std6ranges3__45__cpo9iter_moveE[1];
.global .align 1 .b8 _ZN40_INTERNAL_5ce0d0d1_4_k_cu_a08c55ee_694054cuda3std6ranges3__45__cpo5beginE[1];
.global .align 1 .b8 _ZN40_INTERNAL_5ce0d0d1_4_k_cu_a08c55ee_694054cuda3std6ranges3__45__cpo3endE[1];
.global .align 1 .b8 _ZN40_INTERNAL_5ce0d0d1_4_k_cu_a08c55ee_694054cuda3std6ranges3__45__cpo6cbeginE[1];
.global .align 1 .b8 _ZN40_INTERNAL_5ce0d0d1_4_k_cu_a08c55ee_694054cuda3std6ranges3__45__cpo4cendE[1];
.global .align 1 .b8 _ZN40_INTERNAL_5ce0d0d1_4_k_cu_a08c55ee_694054cuda3std6ranges3__45__cpo7advanceE[1];
.global .align 1 .b8 _ZN40_INTERNAL_5ce0d0d1_4_k_cu_a08c55ee_694054cuda3std6ranges3__45__cpo9iter_swapE[1];
.global .align 1 .b8 _ZN40_INTERNAL_5ce0d0d1_4_k_cu_a08c55ee_694054cuda3std6ranges3__45__cpo4nextE[1];
.global .align 1 .b8 _ZN40_INTERNAL_5ce0d0d1_4_k_cu_a08c55ee_694054cuda3std6ranges3__45__cpo4prevE[1];
.global .align 1 .b8 _ZN40_INTERNAL_5ce0d0d1_4_k_cu_a08c55ee_694054cuda3std6ranges3__45__cpo4dataE[1];
.global .align 1 .b8 _ZN40_INTERNAL_5ce0d0d1_4_k_cu_a08c55ee_694054cuda3std6ranges3__45__cpo5cdataE[1];
.global .align 1 .b8 _ZN40_INTERNAL_5ce0d0d1_4_k_cu_a08c55ee_694054cuda3std6ranges3__45__cpo4sizeE[1];
.global .align 1 .b8 _ZN40_INTERNAL_5ce0d0d1_4_k_cu_a08c55ee_694054cuda3std6ranges3__45__cpo5ssizeE[1];
.global .align 1 .b8 _ZN40_INTERNAL_5ce0d0d1_4_k_cu_a08c55ee_694054cuda3std6ranges3__45__cpo8distanceE[1];
.global .align 1 .b8 _ZN40_INTERNAL_5ce0d0d1_4_k_cu_a08c55ee_694056thrust24THRUST_300001_SM_1000_NS8cuda_cub3parE[1];
.global .align 1 .b8 _ZN40_INTERNAL_5ce0d0d1_4_k_cu_a08c55ee_694056thrust24THRUST_300001_SM_1000_NS8cuda_cub10par_nosyncE[1];
.global .align 1 .b8 _ZN40_INTERNAL_5ce0d0d1_4_k_cu_a08c55ee_694056thrust24THRUST_300001_SM_1000_NS6system6detail10sequential3seqE[1];
.global .align 1 .b8 _ZN40_INTERNAL_5ce0d0d1_4_k_cu_a08c55ee_694056thrust24THRUST_300001_SM_1000_NS6system3cpp3parE[1];
.global .align 1 .b8 _ZN40_INTERNAL_5ce0d0d1_4_k_cu_a08c55ee_694056thrust24THRUST_300001_SM_1000_NS12placeholders2_1E[1];
.global .align 1 .b8 _ZN40_INTERNAL_5ce0d0d1_4_k_cu_a08c55ee_694056thrust24THRUST_300001_SM_1000_NS12placeholders2_2E[1];
.global .align 1 .b8 _ZN40_INTERNAL_5ce0d0d1_4_k_cu_a08c55ee_694056thrust24THRUST_300001_SM_1000_NS12placeholders2_3E[1];
.global .align 1 .b8 _ZN40_INTERNAL_5ce0d0d1_4_k_cu_a08c55ee_694056thrust24THRUST_300001_SM_1000_NS12placeholders2_4E[1];
.global .align 1 .b8 _ZN40_INTERNAL_5ce0d0d1_4_k_cu_a08c55ee_694056thrust24THRUST_300001_SM_1000_NS12placeholders2_5E[1];
.global .align 1 .b8 _ZN40_INTERNAL_5ce0d0d1_4_k_cu_a08c55ee_694056thrust24THRUST_300001_SM_1000_NS12placeholders2_6E[1];
.global .align 1 .b8 _ZN40_INTERNAL_5ce0d0d1_4_k_cu_a08c55ee_694056thrust24THRUST_300001_SM_1000_NS12placeholders2_7E[1];
.global .align 1 .b8 _ZN40_INTERNAL_5ce0d0d1_4_k_cu_a08c55ee_694056thrust24THRUST_300001_SM_1000_NS12placeholders2_8E[1];
.global .align 1 .b8 _ZN40_INTERNAL_5ce0d0d1_4_k_cu_a08c55ee_694056thrust24THRUST_300001_SM_1000_NS12placeholders2_9E[1];
.global .align 1 .b8 _ZN40_INTERNAL_5ce0d0d1_4_k_cu_a08c55ee_694056thrust24THRUST_300001_SM_1000_NS12placeholders3_10E[1];
.global .align 1 .b8 _ZN40_INTERNAL_5ce0d0d1_4_k_cu_a08c55ee_694056thrust24THRUST_300001_SM_1000_NS3seqE[1];
.global .align 1 .b8 _ZN40_INTERNAL_5ce0d0d1_4_k_cu_a08c55ee_694056thrust24THRUST_300001_SM_1000_NS6deviceE[1];

.visible .entry _ZN3cub18CUB_300001_SM_10006detail11EmptyKernelIvEEvv()
{


	ret;

}
	// .globl	_ZN3cub18CUB_300001_SM_10006detail8for_each13static_kernelINS2_12policy_hub_t12policy_500_tEmN6thrust24THRUST_300001_SM_1000_NS8cuda_cub20__uninitialized_fill7functorINS7_7pointerIfNS8_3tagERfNS7_11use_defaultEEEfEEEEvT0_T1_
.visible .entry _ZN3cub18CUB_300001_SM_10006detail8for_each13static_kernelINS2_12policy_hub_t12policy_500_tEmN6thrust24THRUST_300001_SM_1000_NS8cuda_cub20__uninitialized_fill7functorINS7_7pointerIfNS8_3tagERfNS7_11use_defaultEEEfEEEEvT0_T1_(
	.param .u64 _ZN3cub18CUB_300001_SM_10006detail8for_each13static_kernelINS2_12policy_hub_t12policy_500_tEmN6thrust24THRUST_300001_SM_1000_NS8cuda_cub20__uninitialized_fill7functorINS7_7pointerIfNS8_3tagERfNS7_11use_defaultEEEfEEEEvT0_T1__param_0,
	.param .align 8 .b8 _ZN3cub18CUB_300001_SM_10006detail8for_each13static_kernelINS2_12policy_hub_t12policy_500_tEmN6thrust24THRUST_300001_SM_1000_NS8cuda_cub20__uninitialized_fill7functorINS7_7pointerIfNS8_3tagERfNS7_11use_defaultEEEfEEEEvT0_T1__param_1[16]
)
.maxntid 256
{
	.reg .pred 	%p<4>;
	.reg .b16 	%rs<5>;
	.reg .b32 	%r<10>;
	.reg .b32 	%f<3>;
	.reg .b64 	%rd<16>;

	ld.param.f32 	%f2, [_ZN3cub18CUB_300001_SM_10006detail8for_each13static_kernelINS2_12policy_hub_t12policy_500_tEmN6thrust24THRUST_300001_SM_1000_NS8cuda_cub20__uninitialized_fill7functorINS7_7pointerIfNS8_3tagERfNS7_11use_defaultEEEfEEEEvT0_T1__param_1+8];
	ld.param.u64 	%rd4, [_ZN3cub18CUB_300001_SM_10006detail8for_each13static_kernelINS2_12policy_hub_t12policy_500_tEmN6thrust24THRUST_300001_SM_1000_NS8cuda_cub20__uninitialized_fill7functorINS7_7pointerIfNS8_3tagERfNS7_11use_defaultEEEfEEEEvT0_T1__param_1];
	ld.param.u64 	%rd5, [_ZN3cub18CUB_300001_SM_10006detail8for_each13static_kernelINS2_12policy_hub_t12policy_500_tEmN6thrust24THRUST_300001_SM_1000_NS8cuda_cub20__uninitialized_fill7functorINS7_7pointerIfNS8_3tagERfNS7_11use_defaultEEEfEEEEvT0_T1__param_0];
	mov.u32 	%r7, %ctaid.x;
	mul.wide.u32 	%rd1, %r7, 512;
	sub.s64 	%rd2, %rd5, %rd1;
	setp.lt.u64 	%p1, %rd2, 512;
	@%p1 bra 	$L__BB1_2;
	mov.u32 	%r9, %tid.x;
	cvta.to.global.u64 	%rd11, %rd4;
	cvt.u64.u32 	%rd12, %r9;
	add.s64 	%rd13, %rd1, %rd12;
	shl.b64 	%rd14, %rd13, 2;
	add.s64 	%rd15, %rd11, %rd14;
	st.global.f32 	[%rd15], %f2;
	st.global.f32 	[%rd15+1024], %f2;
	bra.uni 	$L__BB1_6;
$L__BB1_2:
	cvta.to.global.u64 	%rd6, %rd4;
	mov.u32 	%r1, %tid.x;
	cvt.u64.u32 	%rd7, %r1;
	setp.le.u64 	%p2, %rd2, %rd7;
	add.s64 	%rd8, %rd1, %rd7;
	shl.b64 	%rd9, %rd8, 2;
	add.s64 	%rd3, %rd6, %rd9;
	@%p2 bra 	$L__BB1_4;
	st.global.f32 	[%rd3], %f2;
$L__BB1_4:
	add.s32 	%r8, %r1, 256;
	cvt.u64.u32 	%rd10, %r8;
	setp.le.u64 	%p3, %rd2, %rd10;
	@%p3 bra 	$L__BB1_6;
	st.global.f32 	[%rd3+1024], %f2;
$L__BB1_6:
	ret;

}
	// .globl	_ZN3cub18CUB_300001_SM_10006detail9transform16transform_kernelINS2_10policy_hubILb1EN4cuda3std3__45tupleIJN6thrust24THRUST_300001_SM_1000_NS18transform_iteratorI20ForceFieldCalculatorNSA_12zip_iteratorINS8_IJNSA_6detail15normal_iteratorINSA_7pointerIKfNSA_8cuda_cub3tagERSH_NSA_11use_defaultEEEEESN_EEEEESL_SL_EEEEEE10policy1000EiNS7_10__identityENSD_INS8_IJNSF_INSG_IfSJ_RfSL_EEEESX_EEEEEJSQ_EEEvT0_iT1_T2_DpNS2_10kernel_argIT3_EE
.visible .entry _ZN3cub18CUB_300001_SM_10006detail9transform16transform_kernelINS2_10policy_hubILb1EN4cuda3std3__45tupleIJN6thrust24THRUST_300001_SM_1000_NS18transform_iteratorI20ForceFieldCalculatorNSA_12zip_iteratorINS8_IJNSA_6detail15normal_iteratorINSA_7pointerIKfNSA_8cuda_cub3tagERSH_NSA_11use_defaultEEEEESN_EEEEESL_SL_EEEEEE10policy1000EiNS7_10__identityENSD_INS8_IJNSF_INSG_IfSJ_RfSL_EEEESX_EEEEEJSQ_EEEvT0_iT1_T2_DpNS2_10kernel_argIT3_EE(
	.param .u32 _ZN3cub18CUB_300001_SM_10006detail9transform16transform_kernelINS2_10policy_hubILb1EN4cuda3std3__45tupleIJN6thrust24THRUST_300001_SM_1000_NS18transform_iteratorI20ForceFieldCalculatorNSA_12zip_iteratorINS8_IJNSA_6detail15normal_iteratorINSA_7pointerIKfNSA_8cuda_cub3tagERSH_NSA_11use_defaultEEEEESN_EEEEESL_SL_EEEEEE10policy1000EiNS7_10__identityENSD_INS8_IJNSF_INSG_IfSJ_RfSL_EEEESX_EEEEEJSQ_EEEvT0_iT1_T2_DpNS2_10kernel_argIT3_EE_param_0,
	.param .u32 _ZN3cub18CUB_300001_SM_10006detail9transform16transform_kernelINS2_10policy_hubILb1EN4cuda3std3__45tupleIJN6thrust24THRUST_300001_SM_1000_NS18transform_iteratorI20ForceFieldCalculatorNSA_12zip_iteratorINS8_IJNSA_6detail15normal_iteratorINSA_7pointerIKfNSA_8cuda_cub3tagERSH_NSA_11use_defaultEEEEESN_EEEEESL_SL_EEEEEE10policy1000EiNS7_10__identityENSD_INS8_IJNSF_INSG_IfSJ_RfSL_EEEESX_EEEEEJSQ_EEEvT0_iT1_T2_DpNS2_10kernel_argIT3_EE_param_1,
	.param .align 1 .b8 _ZN3cub18CUB_300001_SM_10006detail9transform16transform_kernelINS2_10policy_hubILb1EN4cuda3std3__45tupleIJN6thrust24THRUST_300001_SM_1000_NS18transform_iteratorI20ForceFieldCalculatorNSA_12zip_iteratorINS8_IJNSA_6detail15normal_iteratorINSA_7pointerIKfNSA_8cuda_cub3tagERSH_NSA_11use_defaultEEEEESN_EEEEESL_SL_EEEEEE10policy1000EiNS7_10__identityENSD_INS8_IJNSF_INSG_IfSJ_RfSL_EEEESX_EEEEEJSQ_EEEvT0_iT1_T2_DpNS2_10kernel_argIT3_EE_param_2[1],
	.param .align 8 .b8 _ZN3cub18CUB_300001_SM_10006detail9transform16transform_kernelINS2_10policy_hubILb1EN4cuda3std3__45tupleIJN6thrust24THRUST_300001_SM_1000_NS18transform_iteratorI20ForceFieldCalculatorNSA_12zip_iteratorINS8_IJNSA_6detail15normal_iteratorINSA_7pointerIKfNSA_8cuda_cub3tagERSH_NSA_11use_defaultEEEEESN_EEEEESL_SL_EEEEEE10policy1000EiNS7_10__identityENSD_INS8_IJNSF_INSG_IfSJ_RfSL_EEEESX_EEEEEJSQ_EEEvT0_iT1_T2_DpNS2_10kernel_argIT3_EE_param_3[16],
	.param .align 8 .b8 _ZN3cub18CUB_300001_SM_10006detail9transform16transform_kernelINS2_10policy_hubILb1EN4cuda3std3__45tupleIJN6thrust24THRUST_300001_SM_1000_NS18transform_iteratorI20ForceFieldCalculatorNSA_12zip_iteratorINS8_IJNSA_6detail15normal_iteratorINSA_7pointerIKfNSA_8cuda_cub3tagERSH_NSA_11use_defaultEEEEESN_EEEEESL_SL_EEEEEE10policy1000EiNS7_10__identityENSD_INS8_IJNSF_INSG_IfSJ_RfSL_EEEESX_EEEEEJSQ_EEEvT0_iT1_T2_DpNS2_10kernel_argIT3_EE_param_4[24]
)
.maxntid 128
{
	.reg .pred 	%p<31>;
	.reg .b32 	%r<75>;
	.reg .b32 	%f<219>;
	.reg .b64 	%rd<78>;

	ld.param.u64 	%rd31, [_ZN3cub18CUB_300001_SM_10006detail9transform16transform_kernelINS2_10policy_hubILb1EN4cuda3std3__45tupleIJN6thrust24THRUST_300001_SM_1000_NS18transform_iteratorI20ForceFieldCalculatorNSA_12zip_iteratorINS8_IJNSA_6detail15normal_iteratorINSA_7pointerIKfNSA_8cuda_cub3tagERSH_NSA_11use_defaultEEEEESN_EEEEESL_SL_EEEEEE10policy1000EiNS7_10__identityENSD_INS8_IJNSF_INSG_IfSJ_RfSL_EEEESX_EEEEEJSQ_EEEvT0_iT1_T2_DpNS2_10kernel_argIT3_EE_param_4+16];
	mov.b64 	{%r32, %r33}, %rd31;
	ld.param.u32 	%r34, [_ZN3cub18CUB_300001_SM_10006detail9transform16transform_kernelINS2_10policy_hubILb1EN4cuda3std3__45tupleIJN6thrust24THRUST_300001_SM_1000_NS18transform_iteratorI20ForceFieldCalculatorNSA_12zip_iteratorINS8_IJNSA_6detail15normal_iteratorINSA_7pointerIKfNSA_8cuda_cub3tagERSH_NSA_11use_defaultEEEEESN_EEEEESL_SL_EEEEEE10policy1000EiNS7_10__identityENSD_INS8_IJNSF_INSG_IfSJ_RfSL_EEEESX_EEEEEJSQ_EEEvT0_iT1_T2_DpNS2_10kernel_argIT3_EE_param_0];
	ld.param.u64 	%rd30, [_ZN3cub18CUB_300001_SM_10006detail9transform16transform_kernelINS2_10policy_hubILb1EN4cuda3std3__45tupleIJN6thrust24THRUST_300001_SM_1000_NS18transform_iteratorI20ForceFieldCalculatorNSA_12zip_iteratorINS8_IJNSA_6detail15normal_iteratorINSA_7pointerIKfNSA_8cuda_cub3tagERSH_NSA_11use_defaultEEEEESN_EEEEESL_SL_EEEEEE10policy1000EiNS7_10__identityENSD_INS8_IJNSF_INSG_IfSJ_RfSL_EEEESX_EEEEEJSQ_EEEvT0_iT1_T2_DpNS2_10kernel_argIT3_EE_param_4+8];
	ld.param.u64 	%rd29, [_ZN3cub18CUB_300001_SM_10006detail9transform16transform_kernelINS2_10policy_hubILb1EN4cuda3std3__45tupleIJN6thrust24THRUST_300001_SM_1000_NS18transform_iteratorI20ForceFieldCalculatorNSA_12zip_iteratorINS8_IJNSA_6detail15normal_iteratorINSA_7pointerIKfNSA_8cuda_cub3tagERSH_NSA_11use_defaultEEEEESN_EEEEESL_SL_EEEEEE10policy1000EiNS7_10__identityENSD_INS8_IJNSF_INSG_IfSJ_RfSL_EEEESX_EEEEEJSQ_EEEvT0_iT1_T2_DpNS2_10kernel_argIT3_EE_param_4];
	ld.param.u64 	%rd28, [_ZN3cub18CUB_300001_SM_10006detail9transform16transform_kernelINS2_10policy_hubILb1EN4cuda3std3__45tupleIJN6thrust24THRUST_300001_SM_1000_NS18transform_iteratorI20ForceFieldCalculatorNSA_12zip_iteratorINS8_IJNSA_6detail15normal_iteratorINSA_7pointerIKfNSA_8cuda_cub3tagERSH_NSA_11use_defaultEEEEESN_EEEEESL_SL_EEEEEE10policy1000EiNS7_10__identityENSD_INS8_IJNSF_INSG_IfSJ_RfSL_EEEESX_EEEEEJSQ_EEEvT0_iT1_T2_DpNS2_10kernel_argIT3_EE_param_3+8];
	ld.param.u64 	%rd27, [_ZN3cub18CUB_300001_SM_10006detail9transform16transform_kernelINS2_10policy_hubILb1EN4cuda3std3__45tupleIJN6thrust24THRUST_300001_SM_1000_NS18transform_iteratorI20ForceFieldCalculatorNSA_12zip_iteratorINS8_IJNSA_6detail15normal_iteratorINSA_7pointerIKfNSA_8cuda_cub3tagERSH_NSA_11use_defaultEEEEESN_EEEEESL_SL_EEEEEE10policy1000EiNS7_10__identityENSD_INS8_IJNSF_INSG_IfSJ_RfSL_EEEESX_EEEEEJSQ_EEEvT0_iT1_T2_DpNS2_10kernel_argIT3_EE_param_3];
	ld.param.u32 	%r31, [_ZN3cub18CUB_300001_SM_10006detail9transform16transform_kernelINS2_10policy_hubILb1EN4cuda3std3__45tupleIJN6thrust24THRUST_300001_SM_1000_NS18transform_iteratorI20ForceFieldCalculatorNSA_12zip_iteratorINS8_IJNSA_6detail15normal_iteratorINSA_7pointerIKfNSA_8cuda_cub3tagERSH_NSA_11use_defaultEEEEESN_EEEEESL_SL_EEEEEE10policy1000EiNS7_10__identityENSD_INS8_IJNSF_INSG_IfSJ_RfSL_EEEESX_EEEEEJSQ_EEEvT0_iT1_T2_DpNS2_10kernel_argIT3_EE_param_1];
	cvta.to.global.u64 	%rd1, %rd27;
	cvta.to.global.u64 	%rd2, %rd28;
	mov.b32 	%f1, %r32;
	mov.b32 	%f2, %r33;
	cvta.to.global.u64 	%rd3, %rd29;
	cvta.to.global.u64 	%rd4, %rd30;
	shl.b32 	%r35, %r31, 7;
	mov.u32 	%r36, %ctaid.x;
	mul.lo.s32 	%r1, %r35, %r36;
	sub.s32 	%r37, %r34, %r1;
	min.s32 	%r2, %r35, %r37;
	mul.wide.s32 	%rd32, %r1, 4;
	add.s64 	%rd5, %rd3, %rd32;
	add.s64 	%rd6, %rd4, %rd32;
	add.s64 	%rd7, %rd1, %rd32;
	add.s64 	%rd8, %rd2, %rd32;
	setp.gt.s32 	%p1, %r35, %r37;
	@%p1 bra 	$L__BB2_24;
	ld.param.u32 	%r55, [_ZN3cub18CUB_300001_SM_10006detail9transform16transform_kernelINS2_10policy_hubILb1EN4cuda3std3__45tupleIJN6thrust24THRUST_300001_SM_1000_NS18transform_iteratorI20ForceFieldCalculatorNSA_12zip_iteratorINS8_IJNSA_6detail15normal_iteratorINSA_7pointerIKfNSA_8cuda_cub3tagERSH_NSA_11use_defaultEEEEESN_EEEEESL_SL_EEEEEE10policy1000EiNS7_10__identityENSD_INS8_IJNSF_INSG_IfSJ_RfSL_EEEESX_EEEEEJSQ_EEEvT0_iT1_T2_DpNS2_10kernel_argIT3_EE_param_1];
	setp.lt.s32 	%p2, %r55, 1;
	@%p2 bra 	$L__BB2_51;
	ld.param.u32 	%r56, [_ZN3cub18CUB_300001_SM_10006detail9transform16transform_kernelINS2_10policy_hubILb1EN4cuda3std3__45tupleIJN6thrust24THRUST_300001_SM_1000_NS18transform_iteratorI20ForceFieldCalculatorNSA_12zip_iteratorINS8_IJNSA_6detail15normal_iteratorINSA_7pointerIKfNSA_8cuda_cub3tagERSH_NSA_11use_defaultEEEEESN_EEEEESL_SL_EEEEEE10policy1000EiNS7_10__identityENSD_INS8_IJNSF_INSG_IfSJ_RfSL_EEEESX_EEEEEJSQ_EEEvT0_iT1_T2_DpNS2_10kernel_argIT3_EE_param_1];
	mov.u32 	%r3, %tid.x;
	setp.lt.u32 	%p3, %r56, 4;
	mov.b32 	%r74, 0;
	@%p3 bra 	$L__BB2_13;
	ld.param.u32 	%r57, [_ZN3cub18CUB_300001_SM_10006detail9transform16transform_kernelINS2_10policy_hubILb1EN4cuda3std3__45tupleIJN6thrust24THRUST_300001_SM_1000_NS18transform_iteratorI20ForceFieldCalculatorNSA_12zip_iteratorINS8_IJNSA_6detail15normal_iteratorINSA_7pointerIKfNSA_8cuda_cub3tagERSH_NSA_11use_defaultEEEEESN_EEEEESL_SL_EEEEEE10policy1000EiNS7_10__identityENSD_INS8_IJNSF_INSG_IfSJ_RfSL_EEEESX_EEEEEJSQ_EEEvT0_iT1_T2_DpNS2_10kernel_argIT3_EE_param_1];
	and.b32  	%r39, %r57, 2147483644;
	neg.s32 	%r68, %r39;
	add.s64 	%rd34, %rd32, 1024;
	add.s64 	%rd9, %rd4, %rd34;
	add.s64 	%rd10, %rd2, %rd34;
	mov.u32 	%r67, %r3;
$L__BB2_4:
	.pragma "nounroll";
	ld.param.u32 	%r58, [_ZN3cub18CUB_300001_SM_10006detail9transform16transform_kernelINS2_10policy_hubILb1EN4cuda3std3__45tupleIJN6thrust24THRUST_300001_SM_1000_NS18transform_iteratorI20ForceFieldCalculatorNSA_12zip_iteratorINS8_IJNSA_6detail15normal_iteratorINSA_7pointerIKfNSA_8cuda_cub3tagERSH_NSA_11use_defaultEEEEESN_EEEEESL_SL_EEEEEE10policy1000EiNS7_10__identityENSD_INS8_IJNSF_INSG_IfSJ_RfSL_EEEESX_EEEEEJSQ_EEEvT0_iT1_T2_DpNS2_10kernel_argIT3_EE_param_1];
	mul.wide.s32 	%rd11, %r67, 4;
	cvta.to.global.u64 	%rd35, %rd29;
	mul.lo.s32 	%r41, %r58, %r36;
	shl.b32 	%r42, %r41, 7;
	mul.wide.s32 	%rd36, %r42, 4;
	add.s64 	%rd37, %rd36, %rd35;
	add.s64 	%rd38, %rd37, %rd11;
	add.s64 	%rd12, %rd38, 1024;
	add.s64 	%rd13, %rd9, %rd11;
	ld.global.f32 	%f3, [%rd38];
	ld.global.f32 	%f4, [%rd13+-1024];
	mul.f32 	%f88, %f4, %f4;
	fma.rn.f32 	%f89, %f3, %f3, %f88;
	sqrt.rn.f32 	%f5, %f89;
	setp.lt.f32 	%p4, %f5, 0f358637BD;
	mov.f32 	%f195, 0f00000000;
	mov.f32 	%f196, %f195;
	@%p4 bra 	$L__BB2_6;
	mul.f32 	%f90, %f1, %f5;
	mul.f32 	%f91, %f3, %f90;
	div.rn.f32 	%f92, %f91, %f5;
	mul.f32 	%f93, %f4, %f90;
	div.rn.f32 	%f94, %f93, %f5;
	mul.f32 	%f95, %f2, %f4;
	sub.f32 	%f195, %f92, %f95;
	fma.rn.f32 	%f196, %f2, %f3, %f94;
$L__BB2_6:
	ld.param.u32 	%r59, [_ZN3cub18CUB_300001_SM_10006detail9transform16transform_kernelINS2_10policy_hubILb1EN4cuda3std3__45tupleIJN6thrust24THRUST_300001_SM_1000_NS18transform_iteratorI20ForceFieldCalculatorNSA_12zip_iteratorINS8_IJNSA_6detail15normal_iteratorINSA_7pointerIKfNSA_8cuda_cub3tagERSH_NSA_11use_defaultEEEEESN_EEEEESL_SL_EEEEEE10policy1000EiNS7_10__identityENSD_INS8_IJNSF_INSG_IfSJ_RfSL_EEEESX_EEEEEJSQ_EEEvT0_iT1_T2_DpNS2_10kernel_argIT3_EE_param_1];
	cvta.to.global.u64 	%rd39, %rd27;
	mov.u32 	%r43, %ctaid.x;
	mul.lo.s32 	%r44, %r59, %r43;
	shl.b32 	%r45, %r44, 7;
	mul.wide.s32 	%rd40, %r45, 4;
	add.s64 	%rd41, %rd40, %rd39;
	add.s64 	%rd42, %rd41, %rd11;
	add.s64 	%rd14, %rd42, 1024;
	add.s64 	%rd15, %rd10, %rd11;
	st.global.f32 	[%rd42], %f195;
	st.global.f32 	[%rd15+-1024], %f196;
	ld.global.f32 	%f10, [%rd12+-512];
	ld.global.f32 	%f11, [%rd13+-512];
	mul.f32 	%f97, %f11, %f11;
	fma.rn.f32 	%f98, %f10, %f10, %f97;
	sqrt.rn.f32 	%f12, %f98;
	setp.lt.f32 	%p5, %f12, 0f358637BD;
	mov.f32 	%f197, 0f00000000;
	mov.f32 	%f198, %f197;
	@%p5 bra 	$L__BB2_8;
	mul.f32 	%f99, %f1, %f12;
	mul.f32 	%f100, %f10, %f99;
	div.rn.f32 	%f101, %f100, %f12;
	mul.f32 	%f102, %f11, %f99;
	div.rn.f32 	%f103, %f102, %f12;
	mul.f32 	%f104, %f2, %f11;
	sub.f32 	%f197, %f101, %f104;
	fma.rn.f32 	%f198, %f2, %f10, %f103;
$L__BB2_8:
	st.global.f32 	[%rd14+-512], %f197;
	st.global.f32 	[%rd15+-512], %f198;
	ld.global.f32 	%f17, [%rd12];
	ld.global.f32 	%f18, [%rd13];
	mul.f32 	%f106, %f18, %f18;
	fma.rn.f32 	%f107, %f17, %f17, %f106;
	sqrt.rn.f32 	%f19, %f107;
	setp.lt.f32 	%p6, %f19, 0f358637BD;
	mov.f32 	%f199, 0f00000000;
	mov.f32 	%f200, %f199;
	@%p6 bra 	$L__BB2_10;
	mul.f32 	%f108, %f1, %f19;
	mul.f32 	%f109, %f17, %f108;
	div.rn.f32 	%f110, %f109, %f19;
	mul.f32 	%f111, %f18, %f108;
	div.rn.f32 	%f112, %f111, %f19;
	mul.f32 	%f113, %f2, %f18;
	sub.f32 	%f199, %f110, %f113;
	fma.rn.f32 	%f200, %f2, %f17, %f112;
$L__BB2_10:
	st.global.f32 	[%rd14], %f199;
	st.global.f32 	[%rd15], %f200;
	ld.global.f32 	%f24, [%rd12+512];
	ld.global.f32 	%f25, [%rd13+512];
	mul.f32 	%f115, %f25, %f25;
	fma.rn.f32 	%f116, %f24, %f24, %f115;
	sqrt.rn.f32 	%f26, %f116;
	setp.lt.f32 	%p7, %f26, 0f358637BD;
	mov.f32 	%f201, 0f00000000;
	mov.f32 	%f202, %f201;
	@%p7 bra 	$L__BB2_12;
	mul.f32 	%f117, %f1, %f26;
	mul.f32 	%f118, %f24, %f117;
	div.rn.f32 	%f119, %f118, %f26;
	mul.f32 	%f120, %f25, %f117;
	div.rn.f32 	%f121, %f120, %f26;
	mul.f32 	%f122, %f2, %f25;
	sub.f32 	%f201, %f119, %f122;
	fma.rn.f32 	%f202, %f2, %f24, %f121;
$L__BB2_12:
	ld.param.u32 	%r60, [_ZN3cub18CUB_300001_SM_10006detail9transform16transform_kernelINS2_10policy_hubILb1EN4cuda3std3__45tupleIJN6thrust24THRUST_300001_SM_1000_NS18transform_iteratorI20ForceFieldCalculatorNSA_12zip_iteratorINS8_IJNSA_6detail15normal_iteratorINSA_7pointerIKfNSA_8cuda_cub3tagERSH_NSA_11use_defaultEEEEESN_EEEEESL_SL_EEEEEE10policy1000EiNS7_10__identityENSD_INS8_IJNSF_INSG_IfSJ_RfSL_EEEESX_EEEEEJSQ_EEEvT0_iT1_T2_DpNS2_10kernel_argIT3_EE_param_1];
	and.b32  	%r74, %r60, 2147483644;
	st.global.f32 	[%rd14+512], %f201;
	st.global.f32 	[%rd15+512], %f202;
	add.s32 	%r68, %r68, 4;
	add.s32 	%r67, %r67, 512;
	setp.eq.s32 	%p8, %r68, 0;
	@%p8 bra 	$L__BB2_13;
	bra.uni 	$L__BB2_4;
$L__BB2_13:
	ld.param.u32 	%r61, [_ZN3cub18CUB_300001_SM_10006detail9transform16transform_kernelINS2_10policy_hubILb1EN4cuda3std3__45tupleIJN6thrust24THRUST_300001_SM_1000_NS18transform_iteratorI20ForceFieldCalculatorNSA_12zip_iteratorINS8_IJNSA_6detail15normal_iteratorINSA_7pointerIKfNSA_8cuda_cub3tagERSH_NSA_11use_defaultEEEEESN_EEEEESL_SL_EEEEEE10policy1000EiNS7_10__identityENSD_INS8_IJNSF_INSG_IfSJ_RfSL_EEEESX_EEEEEJSQ_EEEvT0_iT1_T2_DpNS2_10kernel_argIT3_EE_param_1];
	and.b32  	%r26, %r61, 3;
	setp.eq.s32 	%p9, %r26, 0;
	@%p9 bra 	$L__BB2_51;
	setp.eq.s32 	%p10, %r26, 1;
	@%p10 bra 	$L__BB2_20;
	shl.b32 	%r46, %r74, 7;
	add.s32 	%r27, %r46, %r3;
	mul.wide.s32 	%rd43, %r27, 4;
	add.s64 	%rd23, %rd5, %rd43;
	add.s64 	%rd24, %rd6, %rd43;
	ld.global.f32 	%f66, [%rd23];
	ld.global.f32 	%f67, [%rd24];
	mul.f32 	%f124, %f67, %f67;
	fma.rn.f32 	%f125, %f66, %f66, %f124;
	sqrt.rn.f32 	%f68, %f125;
	setp.lt.f32 	%p11, %f68, 0f358637BD;
	mov.f32 	%f213, 0f00000000;
	mov.f32 	%f214, %f213;
	@%p11 bra 	$L__BB2_17;
	mul.f32 	%f126, %f1, %f68;
	mul.f32 	%f127, %f66, %f126;
	div.rn.f32 	%f128, %f127, %f68;
	mul.f32 	%f129, %f67, %f126;
	div.rn.f32 	%f130, %f129, %f68;
	mul.f32 	%f131, %f2, %f67;
	sub.f32 	%f213, %f128, %f131;
	fma.rn.f32 	%f214, %f2, %f66, %f130;
$L__BB2_17:
	add.s64 	%rd25, %rd7, %rd43;
	add.s64 	%rd26, %rd8, %rd43;
	st.global.f32 	[%rd25], %f213;
	st.global.f32 	[%rd26], %f214;
	ld.global.f32 	%f73, [%rd23+512];
	ld.global.f32 	%f74, [%rd24+512];
	mul.f32 	%f133, %f74, %f74;
	fma.rn.f32 	%f134, %f73, %f73, %f133;
	sqrt.rn.f32 	%f75, %f134;
	setp.lt.f32 	%p12, %f75, 0f358637BD;
	mov.f32 	%f215, 0f00000000;
	mov.f32 	%f216, %f215;
	@%p12 bra 	$L__BB2_19;
	mul.f32 	%f135, %f1, %f75;
	mul.f32 	%f136, %f73, %f135;
	div.rn.f32 	%f137, %f136, %f75;
	mul.f32 	%f138, %f74, %f135;
	div.rn.f32 	%f139, %f138, %f75;
	mul.f32 	%f140, %f2, %f74;
	sub.f32 	%f215, %f137, %f140;
	fma.rn.f32 	%f216, %f2, %f73, %f139;
$L__BB2_19:
	st.global.f32 	[%rd25+512], %f215;
	st.global.f32 	[%rd26+512], %f216;
	add.s32 	%r74, %r74, 2;
$L__BB2_20:
	ld.param.u32 	%r62, [_ZN3cub18CUB_300001_SM_10006detail9transform16transform_kernelINS2_10policy_hubILb1EN4cuda3std3__45tupleIJN6thrust24THRUST_300001_SM_1000_NS18transform_iteratorI20ForceFieldCalculatorNSA_12zip_iteratorINS8_IJNSA_6detail15normal_iteratorINSA_7pointerIKfNSA_8cuda_cub3tagERSH_NSA_11use_defaultEEEEESN_EEEEESL_SL_EEEEEE10policy1000EiNS7_10__identityENSD_INS8_IJNSF_INSG_IfSJ_RfSL_EEEESX_EEEEEJSQ_EEEvT0_iT1_T2_DpNS2_10kernel_argIT3_EE_param_1];
	and.b32  	%r47, %r62, 1;
	setp.eq.b32 	%p13, %r47, 1;
	not.pred 	%p14, %p13;
	@%p14 bra 	$L__BB2_51;
	shl.b32 	%r48, %r74, 7;
	add.s32 	%r30, %r48, %r3;
	mul.wide.s32 	%rd45, %r30, 4;
	add.s64 	%rd46, %rd5, %rd45;
	add.s64 	%rd47, %rd6, %rd45;
	ld.global.f32 	%f80, [%rd46];
	ld.global.f32 	%f81, [%rd47];
	mul.f32 	%f142, %f81, %f81;
	fma.rn.f32 	%f143, %f80, %f80, %f142;
	sqrt.rn.f32 	%f82, %f143;
	setp.lt.f32 	%p15, %f82, 0f358637BD;
	mov.f32 	%f217, 0f00000000;
	mov.f32 	%f218, %f217;
	@%p15 bra 	$L__BB2_23;
	mul.f32 	%f144, %f1, %f82;
	mul.f32 	%f145, %f80, %f144;
	div.rn.f32 	%f146, %f145, %f82;
	mul.f32 	%f147, %f81, %f144;
	div.rn.f32 	%f148, %f147, %f82;
	mul.f32 	%f149, %f2, %f81;
	sub.f32 	%f217, %f146, %f149;
	fma.rn.f32 	%f218, %f2, %f80, %f148;
$L__BB2_23:
	add.s64 	%rd49, %rd7, %rd45;
	add.s64 	%rd50, %rd8, %rd45;
	st.global.f32 	[%rd49], %f217;
	st.global.f32 	[%rd50], %f218;
	bra.uni 	$L__BB2_51;
$L__BB2_24:
	ld.param.u32 	%r63, [_ZN3cub18CUB_300001_SM_10006detail9transform16transform_kernelINS2_10policy_hubILb1EN4cuda3std3__45tupleIJN6thrust24THRUST_300001_SM_1000_NS18transform_iteratorI20ForceFieldCalculatorNSA_12zip_iteratorINS8_IJNSA_6detail15normal_iteratorINSA_7pointerIKfNSA_8cuda_cub3tagERSH_NSA_11use_defaultEEEEESN_EEEEESL_SL_EEEEEE10policy1000EiNS7_10__identityENSD_INS8_IJNSF_INSG_IfSJ_RfSL_EEEESX_EEEEEJSQ_EEEvT0_iT1_T2_DpNS2_10kernel_argIT3_EE_param_1];
	setp.lt.s32 	%p16, %r63, 1;
	@%p16 bra 	$L__BB2_51;
	ld.param.u32 	%r64, [_ZN3cub18CUB_300001_SM_10006detail9transform16transform_kernelINS2_10policy_hubILb1EN4cuda3std3__45tupleIJN6thrust24THRUST_300001_SM_1000_NS18transform_iteratorI20ForceFieldCalculatorNSA_12zip_iteratorINS8_IJNSA_6detail15normal_iteratorINSA_7pointerIKfNSA_8cuda_cub3tagERSH_NSA_11use_defaultEEEEESN_EEEEESL_SL_EEEEEE10policy1000EiNS7_10__identityENSD_INS8_IJNSF_INSG_IfSJ_RfSL_EEEESX_EEEEEJSQ_EEEvT0_iT1_T2_DpNS2_10kernel_argIT3_EE_param_1];
	setp.lt.u32 	%p17, %r64, 4;
	mov.b32 	%r70, 0;
	@%p17 bra 	$L__BB2_44;
	mov.b32 	%r69, 0;
	mov.u32 	%r52, %tid.x;
$L__BB2_27:
	shl.b32 	%r51, %r69, 7;
	add.s32 	%r11, %r51, %r52;
	setp.ge.s32 	%p18, %r11, %r2;
	@%p18 bra 	$L__BB2_31;
	mul.wide.s32 	%rd51, %r11, 4;
	add.s64 	%rd52, %rd5, %rd51;
	add.s64 	%rd53, %rd6, %rd51;
	ld.global.f32 	%f31, [%rd52];
	ld.global.f32 	%f32, [%rd53];
	mul.f32 	%f151, %f32, %f32;
	fma.rn.f32 	%f152, %f31, %f31, %f151;
	sqrt.rn.f32 	%f33, %f152;
	setp.lt.f32 	%p19, %f33, 0f358637BD;
	mov.f32 	%f203, 0f00000000;
	mov.f32 	%f204, %f203;
	@%p19 bra 	$L__BB2_30;
	mul.f32 	%f153, %f1, %f33;
	mul.f32 	%f154, %f31, %f153;
	div.rn.f32 	%f155, %f154, %f33;
	mul.f32 	%f156, %f32, %f153;
	div.rn.f32 	%f157, %f156, %f33;
	mul.f32 	%f158, %f2, %f32;
	sub.f32 	%f203, %f155, %f158;
	fma.rn.f32 	%f204, %f2, %f31, %f157;
$L__BB2_30:
	mul.wide.s32 	%rd54, %r11, 4;
	add.s64 	%rd55, %rd7, %rd54;
	add.s64 	%rd56, %rd8, %rd54;
	st.global.f32 	[%rd55], %f203;
	st.global.f32 	[%rd56], %f204;
$L__BB2_31:
	add.s32 	%r12, %r11, 128;
	setp.ge.s32 	%p20, %r12, %r2;
	@%p20 bra 	$L__BB2_35;
	mul.wide.s32 	%rd57, %r12, 4;
	add.s64 	%rd58, %rd5, %rd57;
	add.s64 	%rd59, %rd6, %rd57;
	ld.global.f32 	%f38, [%rd58];
	ld.global.f32 	%f39, [%rd59];
	mul.f32 	%f160, %f39, %f39;
	fma.rn.f32 	%f161, %f38, %f38, %f160;
	sqrt.rn.f32 	%f40, %f161;
	setp.lt.f32 	%p21, %f40, 0f358637BD;
	mov.f32 	%f205, 0f00000000;
	mov.f32 	%f206, %f205;
	@%p21 bra 	$L__BB2_34;
	mul.f32 	%f162, %f1, %f40;
	mul.f32 	%f163, %f38, %f162;
	div.rn.f32 	%f164, %f163, %f40;
	mul.f32 	%f165, %f39, %f162;
	div.rn.f32 	%f166, %f165, %f40;
	mul.f32 	%f167, %f2, %f39;
	sub.f32 	%f205, %f164, %f167;
	fma.rn.f32 	%f206, %f2, %f38, %f166;
$L__BB2_34:
	mul.wide.s32 	%rd60, %r12, 4;
	add.s64 	%rd61, %rd7, %rd60;
	add.s64 	%rd62, %rd8, %rd60;
	st.global.f32 	[%rd61], %f205;
	st.global.f32 	[%rd62], %f206;
$L__BB2_35:
	add.s32 	%r13, %r11, 256;
	setp.ge.s32 	%p22, %r13, %r2;
	@%p22 bra 	$L__BB2_39;
	mul.wide.s32 	%rd63, %r13, 4;
	add.s64 	%rd64, %rd5, %rd63;
	add.s64 	%rd65, %rd6, %rd63;
	ld.global.f32 	%f45, [%rd64];
	ld.global.f32 	%f46, [%rd65];
	mul.f32 	%f169, %f46, %f46;
	fma.rn.f32 	%f170, %f45, %f45, %f169;
	sqrt.rn.f32 	%f47, %f170;
	setp.lt.f32 	%p23, %f47, 0f358637BD;
	mov.f32 	%f207, 0f00000000;
	mov.f32 	%f208, %f207;
	@%p23 bra 	$L__BB2_38;
	mul.f32 	%f171, %f1, %f47;
	mul.f32 	%f172, %f45, %f171;
	div.rn.f32 	%f173, %f172, %f47;
	mul.f32 	%f174, %f46, %f171;
	div.rn.f32 	%f175, %f174, %f47;
	mul.f32 	%f176, %f2, %f46;
	sub.f32 	%f207, %f173, %f176;
	fma.rn.f32 	%f208, %f2, %f45, %f175;
$L__BB2_38:
	mul.wide.s32 	%rd66, %r13, 4;
	add.s64 	%rd67, %rd7, %rd66;
	add.s64 	%rd68, %rd8, %rd66;
	st.global.f32 	[%rd67], %f207;
	st.global.f32 	[%rd68], %f208;
$L__BB2_39:
	add.s32 	%r14, %r11, 384;
	setp.ge.s32 	%p24, %r14, %r2;
	@%p24 bra 	$L__BB2_43;
	mul.wide.s32 	%rd69, %r14, 4;
	add.s64 	%rd70, %rd5, %rd69;
	add.s64 	%rd71, %rd6, %rd69;
	ld.global.f32 	%f52, [%rd70];
	ld.global.f32 	%f53, [%rd71];
	mul.f32 	%f178, %f53, %f53;
	fma.rn.f32 	%f179, %f52, %f52, %f178;
	sqrt.rn.f32 	%f54, %f179;
	setp.lt.f32 	%p25, %f54, 0f358637BD;
	mov.f32 	%f209, 0f00000000;
	mov.f32 	%f210, %f209;
	@%p25 bra 	$L__BB2_42;
	mul.f32 	%f180, %f1, %f54;
	mul.f32 	%f181, %f52, %f180;
	div.rn.f32 	%f182, %f181, %f54;
	mul.f32 	%f183, %f53, %f180;
	div.rn.f32 	%f184, %f183, %f54;
	mul.f32 	%f185, %f2, %f53;
	sub.f32 	%f209, %f182, %f185;
	fma.rn.f32 	%f210, %f2, %f52, %f184;
$L__BB2_42:
	add.s64 	%rd73, %rd7, %rd69;
	add.s64 	%rd74, %rd8, %rd69;
	st.global.f32 	[%rd73], %f209;
	st.global.f32 	[%rd74], %f210;
$L__BB2_43:
	ld.param.u32 	%r65, [_ZN3cub18CUB_300001_SM_10006detail9transform16transform_kernelINS2_10policy_hubILb1EN4cuda3std3__45tupleIJN6thrust24THRUST_300001_SM_1000_NS18transform_iteratorI20ForceFieldCalculatorNSA_12zip_iteratorINS8_IJNSA_6detail15normal_iteratorINSA_7pointerIKfNSA_8cuda_cub3tagERSH_NSA_11use_defaultEEEEESN_EEEEESL_SL_EEEEEE10policy1000EiNS7_10__identityENSD_INS8_IJNSF_INSG_IfSJ_RfSL_EEEESX_EEEEEJSQ_EEEvT0_iT1_T2_DpNS2_10kernel_argIT3_EE_param_1];
	add.s32 	%r69, %r69, 4;
	and.b32  	%r70, %r65, 2147483644;
	setp.ne.s32 	%p26, %r69, %r70;
	@%p26 bra 	$L__BB2_27;
$L__BB2_44:
	ld.param.u32 	%r66, [_ZN3cub18CUB_300001_SM_10006detail9transform16transform_kernelINS2_10policy_hubILb1EN4cuda3std3__45tupleIJN6thrust24THRUST_300001_SM_1000_NS18transform_iteratorI20ForceFieldCalculatorNSA_12zip_iteratorINS8_IJNSA_6detail15normal_iteratorINSA_7pointerIKfNSA_8cuda_cub3tagERSH_NSA_11use_defaultEEEEESN_EEEEESL_SL_EEEEEE10policy1000EiNS7_10__identityENSD_INS8_IJNSF_INSG_IfSJ_RfSL_EEEESX_EEEEEJSQ_EEEvT0_iT1_T2_DpNS2_10kernel_argIT3_EE_param_1];
	and.b32  	%r18, %r66, 3;
	setp.eq.s32 	%p27, %r18, 0;
	@%p27 bra 	$L__BB2_51;
	mul.wide.s32 	%rd75, %r1, 4;
	add.s64 	%rd16, %rd2, %rd75;
	shl.b32 	%r53, %r70, 7;
	mov.u32 	%r54, %tid.x;
	add.s32 	%r72, %r54, %r53;
	add.s64 	%rd17, %rd1, %rd75;
	add.s64 	%rd18, %rd4, %rd75;
	add.s64 	%rd19, %rd3, %rd75;
	neg.s32 	%r71, %r18;
$L__BB2_46:
	.pragma "nounroll";
	mul.wide.s32 	%rd20, %r72, 4;
	add.s64 	%rd21, %rd16, %rd20;
	add.s64 	%rd22, %rd17, %rd20;
	setp.ge.s32 	%p28, %r72, %r2;
	@%p28 bra 	$L__BB2_50;
	add.s64 	%rd76, %rd19, %rd20;
	ld.global.f32 	%f59, [%rd76];
	add.s64 	%rd77, %rd18, %rd20;
	ld.global.f32 	%f60, [%rd77];
	mul.f32 	%f187, %f60, %f60;
	fma.rn.f32 	%f188, %f59, %f59, %f187;
	sqrt.rn.f32 	%f61, %f188;
	setp.lt.f32 	%p29, %f61, 0f358637BD;
	mov.f32 	%f211, 0f00000000;
	mov.f32 	%f212, %f211;
	@%p29 bra 	$L__BB2_49;
	mul.f32 	%f189, %f1, %f61;
	mul.f32 	%f190, %f59, %f189;
	div.rn.f32 	%f191, %f190, %f61;
	mul.f32 	%f192, %f60, %f189;
	div.rn.f32 	%f193, %f192, %f61;
	mul.f32 	%f194, %f2, %f60;
	sub.f32 	%f211, %f191, %f194;
	fma.rn.f32 	%f212, %f2, %f59, %f193;
$L__BB2_49:
	st.global.f32 	[%rd22], %f211;
	st.global.f32 	[%rd21], %f212;
$L__BB2_50:
	add.s32 	%r72, %r72, 128;
	add.s32 	%r71, %r71, 1;
	setp.eq.s32 	%p30, %r71, 0;
	@%p30 bra 	$L__BB2_51;
	bra.uni 	$L__BB2_46;
$L__BB2_51:
	ret;

}
	// .globl	_ZN3cub18CUB_300001_SM_10006detail9transform16transform_kernelINS2_10policy_hubILb1EN4cuda3std3__45tupleIJN6thrust24THRUST_300001_SM_1000_NS18transform_iteratorI20ForceFieldCalculatorNSA_12zip_iteratorINS8_IJNSA_6detail15normal_iteratorINSA_7pointerIKfNSA_8cuda_cub3tagERSH_NSA_11use_defaultEEEEESN_EEEEESL_SL_EEEEEE10policy1000ElNS7_10__identityENSD_INS8_IJNSF_INSG_IfSJ_RfSL_EEEESX_EEEEEJSQ_EEEvT0_iT1_T2_DpNS2_10kernel_argIT3_EE
.visible .entry _ZN3cub18CUB_300001_SM_10006detail9transform16transform_kernelINS2_10policy_hubILb1EN4cuda3std3__45tupleIJN6thrust24THRUST_300001_SM_1000_NS18transform_iteratorI20ForceFieldCalculatorNSA_12zip_iteratorINS8_IJNSA_6detail15normal_iteratorINSA_7pointerIKfNSA_8cuda_cub3tagERSH_NSA_11use_defaultEEEEESN_EEEEESL_SL_EEEEEE10policy1000ElNS7_10__identityENSD_INS8_IJNSF_INSG_IfSJ_RfSL_EEEESX_EEEEEJSQ_EEEvT0_iT1_T2_DpNS2_10kernel_argIT3_EE(
	.param .u64 _ZN3cub18CUB_300001_SM_10006detail9transform16transform_kernelINS2_10policy_hubILb1EN4cuda3std3__45tupleIJN6thrust24THRUST_300001_SM_1000_NS18transform_iteratorI20ForceFieldCalculatorNSA_12zip_iteratorINS8_IJNSA_6detail15normal_iteratorINSA_7pointerIKfNSA_8cuda_cub3tagERSH_NSA_11use_defaultEEEEESN_EEEEESL_SL_EEEEEE10policy1000ElNS7_10__identityENSD_INS8_IJNSF_INSG_IfSJ_RfSL_EEEESX_EEEEEJSQ_EEEvT0_iT1_T2_DpNS2_10kernel_argIT3_EE_param_0,
	.param .u32 _ZN3cub18CUB_300001_SM_10006detail9transform16transform_kernelINS2_10policy_hubILb1EN4cuda3std3__45tupleIJN6thrust24THRUST_300001_SM_1000_NS18transform_iteratorI20ForceFieldCalculatorNSA_12zip_iteratorINS8_IJNSA_6detail15normal_iteratorINSA_7pointerIKfNSA_8cuda_cub3tagERSH_NSA_11use_defaultEEEEESN_EEEEESL_SL_EEEEEE10policy1000ElNS7_10__identityENSD_INS8_IJNSF_INSG_IfSJ_RfSL_EEEESX_EEEEEJSQ_EEEvT0_iT1_T2_DpNS2_10kernel_argIT3_EE_param_1,
	.param .align 1 .b8 _ZN3cub18CUB_300001_SM_10006detail9transform16transform_kernelINS2_10policy_hubILb1EN4cuda3std3__45tupleIJN6thrust24THRUST_300001_SM_1000_NS18transform_iteratorI20ForceFieldCalculatorNSA_12zip_iteratorINS8_IJNSA_6detail15normal_iteratorINSA_7pointerIKfNSA_8cuda_cub3tagERSH_NSA_11use_defaultEEEEESN_EEEEESL_SL_EEEEEE10policy1000ElNS7_10__identityENSD_INS8_IJNSF_INSG_IfSJ_RfSL_EEEESX_EEEEEJSQ_EEEvT0_iT1_T2_DpNS2_10kernel_argIT3_EE_param_2[1],
	.param .align 8 .b8 _ZN3cub18CUB_300001_SM_10006detail9transform16transform_kernelINS2_10policy_hubILb1EN4cuda3std3__45tupleIJN6thrust24THRUST_300001_SM_1000_NS18transform_iteratorI20ForceFieldCalculatorNSA_12zip_iteratorINS8_IJNSA_6detail15normal_iteratorINSA_7pointerIKfNSA_8cuda_cub3tagERSH_NSA_11use_defaultEEEEESN_EEEEESL_SL_EEEEEE10policy1000ElNS7_10__identityENSD_INS8_IJNSF_INSG_IfSJ_RfSL_EEEESX_EEEEEJSQ_EEEvT0_iT1_T2_DpNS2_10kernel_argIT3_EE_param_3[16],
	.param .align 8 .b8 _ZN3cub18CUB_300001_SM_10006detail9transform16transform_kernelINS2_10policy_hubILb1EN4cuda3std3__45tupleIJN6thrust24THRUST_300001_SM_1000_NS18transform_iteratorI20ForceFieldCalculatorNSA_12zip_iteratorINS8_IJNSA_6detail15normal_iteratorINSA_7pointerIKfNSA_8cuda_cub3tagERSH_NSA_11use_defaultEEEEESN_EEEEESL_SL_EEEEEE10policy1000ElNS7_10__identityENSD_INS8_IJNSF_INSG_IfSJ_RfSL_EEEESX_EEEEEJSQ_EEEvT0_iT1_T2_DpNS2_10kernel_argIT3_EE_param_4[24]
)
.maxntid 128
{
	.reg .pred 	%p<31>;
	.reg .b32 	%r<83>;
	.reg .b32 	%f<237>;
	.reg .b64 	%rd<78>;

	ld.param.u64 	%rd32, [_ZN3cub18CUB_300001_SM_10006detail9transform16transform_kernelINS2_10policy_hubILb1EN4cuda3std3__45tupleIJN6thrust24THRUST_300001_SM_1000_NS18transform_iteratorI20ForceFieldCalculatorNSA_12zip_iteratorINS8_IJNSA_6detail15normal_iteratorINSA_7pointerIKfNSA_8cuda_cub3tagERSH_NSA_11use_defaultEEEEESN_EEEEESL_SL_EEEEEE10policy1000ElNS7_10__identityENSD_INS8_IJNSF_INSG_IfSJ_RfSL_EEEESX_EEEEEJSQ_EEEvT0_iT1_T2_DpNS2_10kernel_argIT3_EE_param_4+16];
	ld.param.u64 	%rd33, [_ZN3cub18CUB_300001_SM_10006detail9transform16transform_kernelINS2_10policy_hubILb1EN4cuda3std3__45tupleIJN6thrust24THRUST_300001_SM_1000_NS18transform_iteratorI20ForceFieldCalculatorNSA_12zip_iteratorINS8_IJNSA_6detail15normal_iteratorINSA_7pointerIKfNSA_8cuda_cub3tagERSH_NSA_11use_defaultEEEEESN_EEEEESL_SL_EEEEEE10policy1000ElNS7_10__identityENSD_INS8_IJNSF_INSG_IfSJ_RfSL_EEEESX_EEEEEJSQ_EEEvT0_iT1_T2_DpNS2_10kernel_argIT3_EE_param_0];
	ld.param.u64 	%rd31, [_ZN3cub18CUB_300001_SM_10006detail9transform16transform_kernelINS2_10policy_hubILb1EN4cuda3std3__45tupleIJN6thrust24THRUST_300001_SM_1000_NS18transform_iteratorI20ForceFieldCalculatorNSA_12zip_iteratorINS8_IJNSA_6detail15normal_iteratorINSA_7pointerIKfNSA_8cuda_cub3tagERSH_NSA_11use_defaultEEEEESN_EEEEESL_SL_EEEEEE10policy1000ElNS7_10__identityENSD_INS8_IJNSF_INSG_IfSJ_RfSL_EEEESX_EEEEEJSQ_EEEvT0_iT1_T2_DpNS2_10kernel_argIT3_EE_param_4+8];
	ld.param.u64 	%rd30, [_ZN3cub18CUB_300001_SM_10006detail9transform16transform_kernelINS2_10policy_hubILb1EN4cuda3std3__45tupleIJN6thrust24THRUST_300001_SM_1000_NS18transform_iteratorI20ForceFieldCalculatorNSA_12zip_iteratorINS8_IJNSA_6detail15normal_iteratorINSA_7pointerIKfNSA_8cuda_cub3tagERSH_NSA_11use_defaultEEEEESN_EEEEESL_SL_EEEEEE10policy1000ElNS7_10__identityENSD_INS8_IJNSF_INSG_IfSJ_RfSL_EEEESX_EEEEEJSQ_EEEvT0_iT1_T2_DpNS2_10kernel_argIT3_EE_param_4];
	ld.param.u64 	%rd34, [_ZN3cub18CUB_300001_SM_10006detail9transform16transform_kernelINS2_10policy_hubILb1EN4cuda3std3__45tupleIJN6thrust24THRUST_300001_SM_1000_NS18transform_iteratorI20ForceFieldCalculatorNSA_12zip_iteratorINS8_IJNSA_6detail15normal_iteratorINSA_7pointerIKfNSA_8cuda_cub3tagERSH_NSA_11use_defaultEEEEESN_EEEEESL_SL_EEEEEE10policy1000ElNS7_10__identityENSD_INS8_IJNSF_INSG_IfSJ_RfSL_EEEESX_EEEEEJSQ_EEEvT0_iT1_T2_DpNS2_10kernel_argIT3_EE_param_3+8];
	ld.param.u64 	%rd35, [_ZN3cub18CUB_300001_SM_10006detail9transform16transform_kernelINS2_10policy_hubILb1EN4cuda3std3__45tupleIJN6thrust24THRUST_300001_SM_1000_NS18transform_iteratorI20ForceFieldCalculatorNSA_12zip_iteratorINS8_IJNSA_6detail15normal_iteratorINSA_7pointerIKfNSA_8cuda_cub3tagERSH_NSA_11use_defaultEEEEESN_EEEEESL_SL_EEEEEE10policy1000ElNS7_10__identityENSD_INS8_IJNSF_INSG_IfSJ_RfSL_EEEESX_EEEEEJSQ_EEEvT0_iT1_T2_DpNS2_10kernel_argIT3_EE_param_3];
	ld.param.u32 	%r31, [_ZN3cub18CUB_300001_SM_10006detail9transform16transform_kernelINS2_10policy_hubILb1EN4cuda3std3__45tupleIJN6thrust24THRUST_300001_SM_1000_NS18transform_iteratorI20ForceFieldCalculatorNSA_12zip_iteratorINS8_IJNSA_6detail15normal_iteratorINSA_7pointerIKfNSA_8cuda_cub3tagERSH_NSA_11use_defaultEEEEESN_EEEEESL_SL_EEEEEE10policy1000ElNS7_10__identityENSD_INS8_IJNSF_INSG_IfSJ_RfSL_EEEESX_EEEEEJSQ_EEEvT0_iT1_T2_DpNS2_10kernel_argIT3_EE_param_1];
	cvta.to.global.u64 	%rd1, %rd35;
	cvta.to.global.u64 	%rd2, %rd34;
	cvta.to.global.u64 	%rd3, %rd30;
	cvta.to.global.u64 	%rd4, %rd31;
	shl.b32 	%r32, %r31, 7;
	mov.u32 	%r33, %ctaid.x;
	cvt.u64.u32 	%rd36, %r33;
	cvt.s64.s32 	%rd37, %r32;
	mul.lo.s64 	%rd5, %rd37, %rd36;
	sub.s64 	%rd38, %rd33, %rd5;
	min.s64 	%rd39, %rd38, %rd37;
	cvt.u32.u64 	%r1, %rd39;
	shl.b64 	%rd40, %rd5, 2;
	add.s64 	%rd6, %rd3, %rd40;
	add.s64 	%rd7, %rd4, %rd40;
	add.s64 	%rd8, %rd1, %rd40;
	add.s64 	%rd9, %rd2, %rd40;
	setp.eq.s32 	%p1, %r32, %r1;
	@%p1 bra 	$L__BB3_28;
	ld.param.u32 	%r65, [_ZN3cub18CUB_300001_SM_10006detail9transform16transform_kernelINS2_10policy_hubILb1EN4cuda3std3__45tupleIJN6thrust24THRUST_300001_SM_1000_NS18transform_iteratorI20ForceFieldCalculatorNSA_12zip_iteratorINS8_IJNSA_6detail15normal_iteratorINSA_7pointerIKfNSA_8cuda_cub3tagERSH_NSA_11use_defaultEEEEESN_EEEEESL_SL_EEEEEE10policy1000ElNS7_10__identityENSD_INS8_IJNSF_INSG_IfSJ_RfSL_EEEESX_EEEEEJSQ_EEEvT0_iT1_T2_DpNS2_10kernel_argIT3_EE_param_1];
	setp.lt.s32 	%p2, %r65, 1;
	@%p2 bra 	$L__BB3_51;
	ld.param.u32 	%r66, [_ZN3cub18CUB_300001_SM_10006detail9transform16transform_kernelINS2_10policy_hubILb1EN4cuda3std3__45tupleIJN6thrust24THRUST_300001_SM_1000_NS18transform_iteratorI20ForceFieldCalculatorNSA_12zip_iteratorINS8_IJNSA_6detail15normal_iteratorINSA_7pointerIKfNSA_8cuda_cub3tagERSH_NSA_11use_defaultEEEEESN_EEEEESL_SL_EEEEEE10policy1000ElNS7_10__identityENSD_INS8_IJNSF_INSG_IfSJ_RfSL_EEEESX_EEEEEJSQ_EEEvT0_iT1_T2_DpNS2_10kernel_argIT3_EE_param_1];
	setp.lt.u32 	%p3, %r66, 4;
	mov.b32 	%r80, 0;
	@%p3 bra 	$L__BB3_21;
	mov.b32 	%r77, 0;
	mov.u32 	%r37, %tid.x;
	mov.b64 	{%r38, %r39}, %rd32;
$L__BB3_4:
	shl.b32 	%r36, %r77, 7;
	add.s32 	%r10, %r36, %r37;
	setp.ge.s32 	%p4, %r10, %r1;
	@%p4 bra 	$L__BB3_8;
	mul.wide.s32 	%rd41, %r10, 4;
	add.s64 	%rd42, %rd6, %rd41;
	add.s64 	%rd43, %rd7, %rd41;
	ld.global.f32 	%f29, [%rd42];
	ld.global.f32 	%f30, [%rd43];
	mul.f32 	%f88, %f30, %f30;
	fma.rn.f32 	%f89, %f29, %f29, %f88;
	sqrt.rn.f32 	%f31, %f89;
	setp.lt.f32 	%p5, %f31, 0f358637BD;
	mov.f32 	%f221, 0f00000000;
	mov.f32 	%f222, %f221;
	@%p5 bra 	$L__BB3_7;
	mov.b32 	%f90, %r39;
	mov.b32 	%f91, %r38;
	mul.f32 	%f92, %f91, %f31;
	mul.f32 	%f93, %f29, %f92;
	div.rn.f32 	%f94, %f93, %f31;
	mul.f32 	%f95, %f30, %f92;
	div.rn.f32 	%f96, %f95, %f31;
	mul.f32 	%f97, %f90, %f30;
	sub.f32 	%f221, %f94, %f97;
	fma.rn.f32 	%f222, %f90, %f29, %f96;
$L__BB3_7:
	mul.wide.s32 	%rd44, %r10, 4;
	add.s64 	%rd45, %rd8, %rd44;
	add.s64 	%rd46, %rd9, %rd44;
	st.global.f32 	[%rd45], %f221;
	st.global.f32 	[%rd46], %f222;
$L__BB3_8:
	add.s32 	%r11, %r10, 128;
	setp.ge.s32 	%p6, %r11, %r1;
	@%p6 bra 	$L__BB3_12;
	mul.wide.s32 	%rd47, %r11, 4;
	add.s64 	%rd48, %rd6, %rd47;
	add.s64 	%rd49, %rd7, %rd47;
	ld.global.f32 	%f36, [%rd48];
	ld.global.f32 	%f37, [%rd49];
	mul.f32 	%f99, %f37, %f37;
	fma.rn.f32 	%f100, %f36, %f36, %f99;
	sqrt.rn.f32 	%f38, %f100;
	setp.lt.f32 	%p7, %f38, 0f358637BD;
	mov.f32 	%f223, 0f00000000;
	mov.f32 	%f224, %f223;
	@%p7 bra 	$L__BB3_11;
	mov.b32 	%f101, %r39;
	mov.b32 	%f102, %r38;
	mul.f32 	%f103, %f102, %f38;
	mul.f32 	%f104, %f36, %f103;
	div.rn.f32 	%f105, %f104, %f38;
	mul.f32 	%f106, %f37, %f103;
	div.rn.f32 	%f107, %f106, %f38;
	mul.f32 	%f108, %f101, %f37;
	sub.f32 	%f223, %f105, %f108;
	fma.rn.f32 	%f224, %f101, %f36, %f107;
$L__BB3_11:
	mul.wide.s32 	%rd50, %r11, 4;
	add.s64 	%rd51, %rd8, %rd50;
	add.s64 	%rd52, %rd9, %rd50;
	st.global.f32 	[%rd51], %f223;
	st.global.f32 	[%rd52], %f224;
$L__BB3_12:
	add.s32 	%r12, %r10, 256;
	setp.ge.s32 	%p8, %r12, %r1;
	@%p8 bra 	$L__BB3_16;
	mul.wide.s32 	%rd53, %r12, 4;
	add.s64 	%rd54, %rd6, %rd53;
	add.s64 	%rd55, %rd7, %rd53;
	ld.global.f32 	%f43, [%rd54];
	ld.global.f32 	%f44, [%rd55];
	mul.f32 	%f110, %f44, %f44;
	fma.rn.f32 	%f111, %f43, %f43, %f110;
	sqrt.rn.f32 	%f45, %f111;
	setp.lt.f32 	%p9, %f45, 0f358637BD;
	mov.f32 	%f225, 0f00000000;
	mov.f32 	%f226, %f225;
	@%p9 bra 	$L__BB3_15;
	mov.b32 	%f112, %r39;
	mov.b32 	%f113, %r38;
	mul.f32 	%f114, %f113, %f45;
	mul.f32 	%f115, %f43, %f114;
	div.rn.f32 	%f116, %f115, %f45;
	mul.f32 	%f117, %f44, %f114;
	div.rn.f32 	%f118, %f117, %f45;
	mul.f32 	%f119, %f112, %f44;
	sub.f32 	%f225, %f116, %f119;
	fma.rn.f32 	%f226, %f112, %f43, %f118;
$L__BB3_15:
	mul.wide.s32 	%rd56, %r12, 4;
	add.s64 	%rd57, %rd8, %rd56;
	add.s64 	%rd58, %rd9, %rd56;
	st.global.f32 	[%rd57], %f225;
	st.global.f32 	[%rd58], %f226;
$L__BB3_16:
	add.s32 	%r13, %r10, 384;
	setp.ge.s32 	%p10, %r13, %r1;
	@%p10 bra 	$L__BB3_20;
	mul.wide.s32 	%rd59, %r13, 4;
	add.s64 	%rd60, %rd6, %rd59;
	add.s64 	%rd61, %rd7, %rd59;
	ld.global.f32 	%f50, [%rd60];
	ld.global.f32 	%f51, [%rd61];
	mul.f32 	%f121, %f51, %f51;
	fma.rn.f32 	%f122, %f50, %f50, %f121;
	sqrt.rn.f32 	%f52, %f122;
	setp.lt.f32 	%p11, %f52, 0f358637BD;
	mov.f32 	%f227, 0f00000000;
	mov.f32 	%f228, %f227;
	@%p11 bra 	$L__BB3_19;
	mov.b32 	%f123, %r39;
	mov.b32 	%f124, %r38;
	mul.f32 	%f125, %f124, %f52;
	mul.f32 	%f126, %f50, %f125;
	div.rn.f32 	%f127, %f126, %f52;
	mul.f32 	%f128, %f51, %f125;
	div.rn.f32 	%f129, %f128, %f52;
	mul.f32 	%f130, %f123, %f51;
	sub.f32 	%f227, %f127, %f130;
	fma.rn.f32 	%f228, %f123, %f50, %f129;
$L__BB3_19:
	mul.wide.s32 	%rd62, %r13, 4;
	add.s64 	%rd63, %rd8, %rd62;
	add.s64 	%rd64, %rd9, %rd62;
	st.global.f32 	[%rd63], %f227;
	st.global.f32 	[%rd64], %f228;
$L__BB3_20:
	ld.param.u32 	%r67, [_ZN3cub18CUB_300001_SM_10006detail9transform16transform_kernelINS2_10policy_hubILb1EN4cuda3std3__45tupleIJN6thrust24THRUST_300001_SM_1000_NS18transform_iteratorI20ForceFieldCalculatorNSA_12zip_iteratorINS8_IJNSA_6detail15normal_iteratorINSA_7pointerIKfNSA_8cuda_cub3tagERSH_NSA_11use_defaultEEEEESN_EEEEESL_SL_EEEEEE10policy1000ElNS7_10__identityENSD_INS8_IJNSF_INSG_IfSJ_RfSL_EEEESX_EEEEEJSQ_EEEvT0_iT1_T2_DpNS2_10kernel_argIT3_EE_param_1];
	add.s32 	%r77, %r77, 4;
	and.b32  	%r80, %r67, 2147483644;
	setp.eq.s32 	%p12, %r77, %r80;
	@%p12 bra 	$L__BB3_21;
	bra.uni 	$L__BB3_4;
$L__BB3_21:
	ld.param.u32 	%r68, [_ZN3cub18CUB_300001_SM_10006detail9transform16transform_kernelINS2_10policy_hubILb1EN4cuda3std3__45tupleIJN6thrust24THRUST_300001_SM_1000_NS18transform_iteratorI20ForceFieldCalculatorNSA_12zip_iteratorINS8_IJNSA_6detail15normal_iteratorINSA_7pointerIKfNSA_8cuda_cub3tagERSH_NSA_11use_defaultEEEEESN_EEEEESL_SL_EEEEEE10policy1000ElNS7_10__identityENSD_INS8_IJNSF_INSG_IfSJ_RfSL_EEEESX_EEEEEJSQ_EEEvT0_iT1_T2_DpNS2_10kernel_argIT3_EE_param_1];
	and.b32  	%r24, %r68, 3;
	setp.eq.s32 	%p13, %r24, 0;
	@%p13 bra 	$L__BB3_51;
	shl.b64 	%rd65, %rd5, 2;
	add.s64 	%rd23, %rd2, %rd65;
	shl.b32 	%r46, %r80, 7;
	mov.u32 	%r47, %tid.x;
	add.s32 	%r82, %r47, %r46;
	add.s64 	%rd24, %rd1, %rd65;
	add.s64 	%rd25, %rd4, %rd65;
	add.s64 	%rd26, %rd3, %rd65;
	neg.s32 	%r81, %r24;
$L__BB3_23:
	.pragma "nounroll";
	mul.wide.s32 	%rd27, %r82, 4;
	add.s64 	%rd28, %rd23, %rd27;
	add.s64 	%rd29, %rd24, %rd27;
	setp.ge.s32 	%p14, %r82, %r1;
	@%p14 bra 	$L__BB3_27;
	add.s64 	%rd66, %rd26, %rd27;
	ld.global.f32 	%f80, [%rd66];
	add.s64 	%rd67, %rd25, %rd27;
	ld.global.f32 	%f81, [%rd67];
	mul.f32 	%f132, %f81, %f81;
	fma.rn.f32 	%f133, %f80, %f80, %f132;
	sqrt.rn.f32 	%f82, %f133;
	setp.lt.f32 	%p15, %f82, 0f358637BD;
	mov.f32 	%f235, 0f00000000;
	mov.f32 	%f236, %f235;
	@%p15 bra 	$L__BB3_26;
	mov.b64 	{%r48, %r49}, %rd32;
	mov.b32 	%f134, %r49;
	mov.b32 	%f135, %r48;
	mul.f32 	%f136, %f135, %f82;
	mul.f32 	%f137, %f80, %f136;
	div.rn.f32 	%f138, %f137, %f82;
	mul.f32 	%f139, %f81, %f136;
	div.rn.f32 	%f140, %f139, %f82;
	mul.f32 	%f141, %f134, %f81;
	sub.f32 	%f235, %f138, %f141;
	fma.rn.f32 	%f236, %f134, %f80, %f140;
$L__BB3_26:
	st.global.f32 	[%rd29], %f235;
	st.global.f32 	[%rd28], %f236;
$L__BB3_27:
	add.s32 	%r82, %r82, 128;
	add.s32 	%r81, %r81, 1;
	setp.ne.s32 	%p16, %r81, 0;
	@%p16 bra 	$L__BB3_23;
	bra.uni 	$L__BB3_51;
$L__BB3_28:
	ld.param.u32 	%r69, [_ZN3cub18CUB_300001_SM_10006detail9transform16transform_kernelINS2_10policy_hubILb1EN4cuda3std3__45tupleIJN6thrust24THRUST_300001_SM_1000_NS18transform_iteratorI20ForceFieldCalculatorNSA_12zip_iteratorINS8_IJNSA_6detail15normal_iteratorINSA_7pointerIKfNSA_8cuda_cub3tagERSH_NSA_11use_defaultEEEEESN_EEEEESL_SL_EEEEEE10policy1000ElNS7_10__identityENSD_INS8_IJNSF_INSG_IfSJ_RfSL_EEEESX_EEEEEJSQ_EEEvT0_iT1_T2_DpNS2_10kernel_argIT3_EE_param_1];
	setp.lt.s32 	%p17, %r69, 1;
	@%p17 bra 	$L__BB3_51;
	ld.param.u32 	%r70, [_ZN3cub18CUB_300001_SM_10006detail9transform16transform_kernelINS2_10policy_hubILb1EN4cuda3std3__45tupleIJN6thrust24THRUST_300001_SM_1000_NS18transform_iteratorI20ForceFieldCalculatorNSA_12zip_iteratorINS8_IJNSA_6detail15normal_iteratorINSA_7pointerIKfNSA_8cuda_cub3tagERSH_NSA_11use_defaultEEEEESN_EEEEESL_SL_EEEEEE10policy1000ElNS7_10__identityENSD_INS8_IJNSF_INSG_IfSJ_RfSL_EEEESX_EEEEEJSQ_EEEvT0_iT1_T2_DpNS2_10kernel_argIT3_EE_param_1];
	mov.u32 	%r75, %tid.x;
	setp.lt.u32 	%p18, %r70, 4;
	mov.b32 	%r79, 0;
	@%p18 bra 	$L__BB3_40;
	ld.param.u32 	%r71, [_ZN3cub18CUB_300001_SM_10006detail9transform16transform_kernelINS2_10policy_hubILb1EN4cuda3std3__45tupleIJN6thrust24THRUST_300001_SM_1000_NS18transform_iteratorI20ForceFieldCalculatorNSA_12zip_iteratorINS8_IJNSA_6detail15normal_iteratorINSA_7pointerIKfNSA_8cuda_cub3tagERSH_NSA_11use_defaultEEEEESN_EEEEESL_SL_EEEEEE10policy1000ElNS7_10__identityENSD_INS8_IJNSF_INSG_IfSJ_RfSL_EEEESX_EEEEEJSQ_EEEvT0_iT1_T2_DpNS2_10kernel_argIT3_EE_param_1];
	and.b32  	%r51, %r71, 2147483644;
	neg.s32 	%r76, %r51;
	add.s64 	%rd69, %rd40, 1024;
	add.s64 	%rd10, %rd3, %rd69;
	add.s64 	%rd11, %rd4, %rd69;
	add.s64 	%rd12, %rd1, %rd69;
	add.s64 	%rd13, %rd2, %rd69;
$L__BB3_31:
	.pragma "nounroll";
	mul.wide.s32 	%rd14, %r75, 4;
	add.s64 	%rd15, %rd10, %rd14;
	add.s64 	%rd16, %rd11, %rd14;
	ld.global.f32 	%f1, [%rd15+-1024];
	ld.global.f32 	%f2, [%rd16+-1024];
	mul.f32 	%f143, %f2, %f2;
	fma.rn.f32 	%f144, %f1, %f1, %f143;
	sqrt.rn.f32 	%f3, %f144;
	setp.lt.f32 	%p19, %f3, 0f358637BD;
	mov.f32 	%f213, 0f00000000;
	mov.f32 	%f214, %f213;
	@%p19 bra 	$L__BB3_33;
	mov.b64 	{%r52, %r53}, %rd32;
	mov.b32 	%f145, %r53;
	mov.b32 	%f146, %r52;
	mul.f32 	%f147, %f146, %f3;
	mul.f32 	%f148, %f1, %f147;
	div.rn.f32 	%f149, %f148, %f3;
	mul.f32 	%f150, %f2, %f147;
	div.rn.f32 	%f151, %f150, %f3;
	mul.f32 	%f152, %f145, %f2;
	sub.f32 	%f213, %f149, %f152;
	fma.rn.f32 	%f214, %f145, %f1, %f151;
$L__BB3_33:
	add.s64 	%rd17, %rd12, %rd14;
	add.s64 	%rd18, %rd13, %rd14;
	st.global.f32 	[%rd17+-1024], %f213;
	st.global.f32 	[%rd18+-1024], %f214;
	ld.global.f32 	%f8, [%rd15+-512];
	ld.global.f32 	%f9, [%rd16+-512];
	mul.f32 	%f154, %f9, %f9;
	fma.rn.f32 	%f155, %f8, %f8, %f154;
	sqrt.rn.f32 	%f10, %f155;
	setp.lt.f32 	%p20, %f10, 0f358637BD;
	mov.f32 	%f215, 0f00000000;
	mov.f32 	%f216, %f215;
	@%p20 bra 	$L__BB3_35;
	mov.b64 	{%r54, %r55}, %rd32;
	mov.b32 	%f156, %r55;
	mov.b32 	%f157, %r54;
	mul.f32 	%f158, %f157, %f10;
	mul.f32 	%f159, %f8, %f158;
	div.rn.f32 	%f160, %f159, %f10;
	mul.f32 	%f161, %f9, %f158;
	div.rn.f32 	%f162, %f161, %f10;
	mul.f32 	%f163, %f156, %f9;
	sub.f32 	%f215, %f160, %f163;
	fma.rn.f32 	%f216, %f156, %f8, %f162;
$L__BB3_35:
	st.global.f32 	[%rd17+-512], %f215;
	st.global.f32 	[%rd18+-512], %f216;
	ld.global.f32 	%f15, [%rd15];
	ld.global.f32 	%f16, [%rd16];
	mul.f32 	%f165, %f16, %f16;
	fma.rn.f32 	%f166, %f15, %f15, %f165;
	sqrt.rn.f32 	%f17, %f166;
	setp.lt.f32 	%p21, %f17, 0f358637BD;
	mov.f32 	%f217, 0f00000000;
	mov.f32 	%f218, %f217;
	@%p21 bra 	$L__BB3_37;
	mov.b64 	{%r56, %r57}, %rd32;
	mov.b32 	%f167, %r57;
	mov.b32 	%f168, %r56;
	mul.f32 	%f169, %f168, %f17;
	mul.f32 	%f170, %f15, %f169;
	div.rn.f32 	%f171, %f170, %f17;
	mul.f32 	%f172, %f16, %f169;
	div.rn.f32 	%f173, %f172, %f17;
	mul.f32 	%f174, %f167, %f16;
	sub.f32 	%f217, %f171, %f174;
	fma.rn.f32 	%f218, %f167, %f15, %f173;
$L__BB3_37:
	st.global.f32 	[%rd17], %f217;
	st.global.f32 	[%rd18], %f218;
	ld.global.f32 	%f22, [%rd15+512];
	ld.global.f32 	%f23, [%rd16+512];
	mul.f32 	%f176, %f23, %f23;
	fma.rn.f32 	%f177, %f22, %f22, %f176;
	sqrt.rn.f32 	%f24, %f177;
	setp.lt.f32 	%p22, %f24, 0f358637BD;
	mov.f32 	%f219, 0f00000000;
	mov.f32 	%f220, %f219;
	@%p22 bra 	$L__BB3_39;
	mov.b64 	{%r58, %r59}, %rd32;
	mov.b32 	%f178, %r59;
	mov.b32 	%f179, %r58;
	mul.f32 	%f180, %f179, %f24;
	mul.f32 	%f181, %f22, %f180;
	div.rn.f32 	%f182, %f181, %f24;
	mul.f32 	%f183, %f23, %f180;
	div.rn.f32 	%f184, %f183, %f24;
	mul.f32 	%f185, %f178, %f23;
	sub.f32 	%f219, %f182, %f185;
	fma.rn.f32 	%f220, %f178, %f22, %f184;
$L__BB3_39:
	ld.param.u32 	%r72, [_ZN3cub18CUB_300001_SM_10006detail9transform16transform_kernelINS2_10policy_hubILb1EN4cuda3std3__45tupleIJN6thrust24THRUST_300001_SM_1000_NS18transform_iteratorI20ForceFieldCalculatorNSA_12zip_iteratorINS8_IJNSA_6detail15normal_iteratorINSA_7pointerIKfNSA_8cuda_cub3tagERSH_NSA_11use_defaultEEEEESN_EEEEESL_SL_EEEEEE10policy1000ElNS7_10__identityENSD_INS8_IJNSF_INSG_IfSJ_RfSL_EEEESX_EEEEEJSQ_EEEvT0_iT1_T2_DpNS2_10kernel_argIT3_EE_param_1];
	and.b32  	%r79, %r72, 2147483644;
	st.global.f32 	[%rd17+512], %f219;
	st.global.f32 	[%rd18+512], %f220;
	add.s32 	%r76, %r76, 4;
	add.s32 	%r75, %r75, 512;
	setp.eq.s32 	%p23, %r76, 0;
	@%p23 bra 	$L__BB3_40;
	bra.uni 	$L__BB3_31;
$L__BB3_40:
	ld.param.u32 	%r73, [_ZN3cub18CUB_300001_SM_10006detail9transform16transform_kernelINS2_10policy_hubILb1EN4cuda3std3__45tupleIJN6thrust24THRUST_300001_SM_1000_NS18transform_iteratorI20ForceFieldCalculatorNSA_12zip_iteratorINS8_IJNSA_6detail15normal_iteratorINSA_7pointerIKfNSA_8cuda_cub3tagERSH_NSA_11use_defaultEEEEESN_EEEEESL_SL_EEEEEE10policy1000ElNS7_10__identityENSD_INS8_IJNSF_INSG_IfSJ_RfSL_EEEESX_EEEEEJSQ_EEEvT0_iT1_T2_DpNS2_10kernel_argIT3_EE_param_1];
	and.b32  	%r17, %r73, 3;
	setp.eq.s32 	%p24, %r17, 0;
	@%p24 bra 	$L__BB3_51;
	mov.u32 	%r18, %tid.x;
	mov.b64 	{%r60, %r61}, %rd32;
	mov.b32 	%f57, %r61;
	mov.b32 	%f58, %r60;
	setp.eq.s32 	%p25, %r17, 1;
	@%p25 bra 	$L__BB3_47;
	shl.b32 	%r62, %r79, 7;
	add.s32 	%r19, %r62, %r18;
	mul.wide.s32 	%rd70, %r19, 4;
	add.s64 	%rd19, %rd6, %rd70;
	add.s64 	%rd20, %rd7, %rd70;
	ld.global.f32 	%f59, [%rd19];
	ld.global.f32 	%f60, [%rd20];
	mul.f32 	%f187, %f60, %f60;
	fma.rn.f32 	%f188, %f59, %f59, %f187;
	sqrt.rn.f32 	%f61, %f188;
	setp.lt.f32 	%p26, %f61, 0f358637BD;
	mov.f32 	%f229, 0f00000000;
	mov.f32 	%f230, %f229;
	@%p26 bra 	$L__BB3_44;
	mul.f32 	%f189, %f58, %f61;
	mul.f32 	%f190, %f59, %f189;
	div.rn.f32 	%f191, %f190, %f61;
	mul.f32 	%f192, %f60, %f189;
	div.rn.f32 	%f193, %f192, %f61;
	mul.f32 	%f194, %f57, %f60;
	sub.f32 	%f229, %f191, %f194;
	fma.rn.f32 	%f230, %f57, %f59, %f193;
$L__BB3_44:
	add.s64 	%rd21, %rd8, %rd70;
	add.s64 	%rd22, %rd9, %rd70;
	st.global.f32 	[%rd21], %f229;
	st.global.f32 	[%rd22], %f230;
	ld.global.f32 	%f66, [%rd19+512];
	ld.global.f32 	%f67, [%rd20+512];
	mul.f32 	%f196, %f67, %f67;
	fma.rn.f32 	%f197, %f66, %f66, %f196;
	sqrt.rn.f32 	%f68, %f197;
	setp.lt.f32 	%p27, %f68, 0f358637BD;
	mov.f32 	%f231, 0f00000000;
	mov.f32 	%f232, %f231;
	@%p27 bra 	$L__BB3_46;
	mul.f32 	%f198, %f58, %f68;
	mul.f32 	%f199, %f66, %f198;
	div.rn.f32 	%f200, %f199, %f68;
	mul.f32 	%f201, %f67, %f198;
	div.rn.f32 	%f202, %f201, %f68;
	mul.f32 	%f203, %f57, %f67;
	sub.f32 	%f231, %f200, %f203;
	fma.rn.f32 	%f232, %f57, %f66, %f202;
$L__BB3_46:
	st.global.f32 	[%rd21+512], %f231;
	st.global.f32 	[%rd22+512], %f232;
	add.s32 	%r79, %r79, 2;
$L__BB3_47:
	ld.param.u32 	%r74, [_ZN3cub18CUB_300001_SM_10006detail9transform16transform_kernelINS2_10policy_hubILb1EN4cuda3std3__45tupleIJN6thrust24THRUST_300001_SM_1000_NS18transform_iteratorI20ForceFieldCalculatorNSA_12zip_iteratorINS8_IJNSA_6detail15normal_iteratorINSA_7pointerIKfNSA_8cuda_cub3tagERSH_NSA_11use_defaultEEEEESN_EEEEESL_SL_EEEEEE10policy1000ElNS7_10__identityENSD_INS8_IJNSF_INSG_IfSJ_RfSL_EEEESX_EEEEEJSQ_EEEvT0_iT1_T2_DpNS2_10kernel_argIT3_EE_param_1];
	and.b32  	%r63, %r74, 1;
	setp.eq.b32 	%p28, %r63, 1;
	not.pred 	%p29, %p28;
	@%p29 bra 	$L__BB3_51;
	shl.b32 	%r64, %r79, 7;
	add.s32 	%r22, %r64, %r18;
	mul.wide.s32 	%rd72, %r22, 4;
	add.s64 	%rd73, %rd6, %rd72;
	add.s64 	%rd74, %rd7, %rd72;
	ld.global.f32 	%f73, [%rd73];
	ld.global.f32 	%f74, [%rd74];
	mul.f32 	%f205, %f74, %f74;
	fma.rn.f32 	%f206, %f73, %f73, %f205;
	sqrt.rn.f32 	%f75, %f206;
	setp.lt.f32 	%p30, %f75, 0f358637BD;
	mov.f32 	%f233, 0f00000000;
	mov.f32 	%f234, %f233;
	@%p30 bra 	$L__BB3_50;
	mul.f32 	%f207, %f58, %f75;
	mul.f32 	%f208, %f73, %f207;
	div.rn.f32 	%f209, %f208, %f75;
	mul.f32 	%f210, %f74, %f207;
	div.rn.f32 	%f211, %f210, %f75;
	mul.f32 	%f212, %f57, %f74;
	sub.f32 	%f233, %f209, %f212;
	fma.rn.f32 	%f234, %f57, %f73, %f211;
$L__BB3_50:
	add.s64 	%rd76, %rd8, %rd72;
	add.s64 	%rd77, %rd9, %rd72;
	st.global.f32 	[%rd76], %f233;
	st.global.f32 	[%rd77], %f234;
$L__BB3_51:
	ret;

}


// ===== COMPILED SASS (sm_100) =====

	.target	sm_100

	.elftype	@"ET_EXEC"


//--------------------- .note.nv.tkinfo           --------------------------
	.section	.note.nv.tkinfo,"",@"SHT_NOTE"
	.sectionflags	@"SHF_NOTE_NV_TKINFO"
	.tkinfo
        /*0018*/ 	.word	0x00000002
        /*0030*/ 	.string	""
        /*0030*/ 	.string	"ptxas"
        /*0030*/ 	.string	"Cuda compilation tools, release 13.0, V13.0.88"
        /*0030*/ 	.string	"Build cuda_13.0.r13.0/compiler.36424714_0"
        /*0030*/ 	.string	"-arch sm_100 -m 64 "



//--------------------- .note.nv.cuinfo           --------------------------
	.section	.note.nv.cuinfo,"",@"SHT_NOTE"
	.sectionflags	@"SHF_NOTE_NV_CUINFO"
        /*0018*/ 	.short	0x0002
        /*001a*/ 	.short	0x0064
        /*001c*/ 	.short	0x0082
	.zero		2


//--------------------- .nv.info                  --------------------------
	.section	.nv.info,"",@"SHT_CUDA_INFO"
	.align	4


	//----- nvinfo : EIATTR_REGCOUNT
	.align		4
        /*0000*/ 	.byte	0x04, 0x2f
        /*0002*/ 	.short	(.L_46 - .L_45)
	.align		4
.L_45:
        /*0004*/ 	.word	index@(_ZN3cub18CUB_300001_SM_10006detail11EmptyKernelIvEEvv)
        /*0008*/ 	.word	0x00000004


	//----- nvinfo : EIATTR_FRAME_SIZE
	.align		4
.L_46:
        /*000c*/ 	.byte	0x04, 0x11
        /*000e*/ 	.short	(.L_48 - .L_47)
	.align		4
.L_47:
        /*0010*/ 	.word	index@(_ZN3cub18CUB_300001_SM_10006detail11EmptyKernelIvEEvv)
        /*0014*/ 	.word	0x00000000


	//----- nvinfo : EIATTR_REGCOUNT
	.align		4
.L_48:
        /*0018*/ 	.byte	0x04, 0x2f
        /*001a*/ 	.short	(.L_50 - .L_49)
	.align		4
.L_49:
        /*001c*/ 	.word	index@(_ZN3cub18CUB_300001_SM_10006detail8for_each13static_kernelINS2_12policy_hub_t12policy_500_tEmN6thrust24THRUST_300001_SM_1000_NS8cuda_cub20__uninitialized_fill7functorINS7_7pointerIfNS8_3tagERfNS7_11use_defaultEEEfEEEEvT0_T1_)
        /*0020*/ 	.word	0x00000008


	//----- nvinfo : EIATTR_FRAME_SIZE
	.align		4
.L_50:
        /*0024*/ 	.byte	0x04, 0x11
        /*0026*/ 	.short	(.L_52 - .L_51)
	.align		4
.L_51:
        /*0028*/ 	.word	index@(_ZN3cub18CUB_300001_SM_10006detail8for_each13static_kernelINS2_12policy_hub_t12policy_500_tEmN6thrust24THRUST_300001_SM_1000_NS8cuda_cub20__uninitialized_fill7functorINS7_7pointerIfNS8_3tagERfNS7_11use_defaultEEEfEEEEvT0_T1_)
        /*002c*/ 	.word	0x00000000


	//----- nvinfo : EIATTR_REGCOUNT
	.align		4
.L_52:
        /*0030*/ 	.byte	0x04, 0x2f
        /*0032*/ 	.short	(.L_54 - .L_53)
	.align		4
.L_53:
        /*0034*/ 	.word	index@(_ZN3cub18CUB_300001_SM_10006detail9transform16transform_kernelINS2_10policy_hubILb1EN4cuda3std3__45tupleIJN6thrust24THRUST_300001_SM_1000_NS18transform_iteratorI20ForceFieldCalculatorNSA_12zip_iteratorINS8_IJNSA_6detail15normal_iteratorINSA_7pointerIKfNSA_8cuda_cub3tagERSH_NSA_11use_defaultEEEEESN_EEEEESL_SL_EEEEEE10policy1000EiNS7_10__identityENSD_INS8_IJNSF_INSG_IfSJ_RfSL_EEEESX_EEEEEJSQ_EEEvT0_iT1_T2_DpNS2_10kernel_argIT3_EE)
        /*0038*/ 	.word	0x00000020


	//----- nvinfo : EIATTR_FRAME_SIZE
	.align		4
.L_54:
        /*003c*/ 	.byte	0x04, 0x11
        /*003e*/ 	.short	(.L_56 - .L_55)
	.align		4
.L_55:
        /*0040*/ 	.word	index@($__internal_3_$__cuda_sm3x_div_rn_noftz_f32_slowpath)
        /*0044*/ 	.word	0x00000000


	//----- nvinfo : EIATTR_FRAME_SIZE
	.align		4
.L_56:
        /*0048*/ 	.byte	0x04, 0x11
        /*004a*/ 	.short	(.L_58 - .L_57)
	.align		4
.L_57:
        /*004c*/ 	.word	index@($__internal_2_$__cuda_sm20_sqrt_rn_f32_slowpath)
        /*0050*/ 	.word	0x00000000


	//----- nvinfo : EIATTR_FRAME_SIZE
	.align		4
.L_58:
        /*0054*/ 	.byte	0x04, 0x11
        /*0056*/ 	.short	(.L_60 - .L_59)
	.align		4
.L_59:
        /*0058*/ 	.word	index@(_ZN3cub18CUB_300001_SM_10006detail9transform16transform_kernelINS2_10policy_hubILb1EN4cuda3std3__45tupleIJN6thrust24THRUST_300001_SM_1000_NS18transform_iteratorI20ForceFieldCalculatorNSA_12zip_iteratorINS8_IJNSA_6detail15normal_iteratorINSA_7pointerIKfNSA_8cuda_cub3tagERSH_NSA_11use_defaultEEEEESN_EEEEESL_SL_EEEEEE10policy1000EiNS7_10__identityENSD_INS8_IJNSF_INSG_IfSJ_RfSL_EEEESX_EEEEEJSQ_EEEvT0_iT1_T2_DpNS2_10kernel_argIT3_EE)
        /*005c*/ 	.word	0x00000000


	//----- nvinfo : EIATTR_REGCOUNT
	.align		4
.L_60:
        /*0060*/ 	.byte	0x04, 0x2f
        /*0062*/ 	.short	(.L_62 - .L_61)
	.align		4
.L_61:
        /*0064*/ 	.word	index@(_ZN3cub18CUB_300001_SM_10006detail9transform16transform_kernelINS2_10policy_hubILb1EN4cuda3std3__45tupleIJN6thrust24THRUST_300001_SM_1000_NS18transform_iteratorI20ForceFieldCalculatorNSA_12zip_iteratorINS8_IJNSA_6detail15normal_iteratorINSA_7pointerIKfNSA_8cuda_cub3tagERSH_NSA_11use_defaultEEEEESN_EEEEESL_SL_EEEEEE10policy1000ElNS7_10__identityENSD_INS8_IJNSF_INSG_IfSJ_RfSL_EEEESX_EEEEEJSQ_EEEvT0_iT1_T2_DpNS2_10kernel_argIT3_EE)
        /*0068*/ 	.word	0x00000020


	//----- nvinfo : EIATTR_FRAME_SIZE
	.align		4
.L_62:
        /*006c*/ 	.byte	0x04, 0x11
        /*006e*/ 	.short	(.L_64 - .L_63)
	.align		4
.L_63:
        /*0070*/ 	.word	index@($__internal_1_$__cuda_sm3x_div_rn_noftz_f32_slowpath)
        /*0074*/ 	.word	0x00000000


	//----- nvinfo : EIATTR_FRAME_SIZE
	.align		4
.L_64:
        /*0078*/ 	.byte	0x04, 0x11
        /*007a*/ 	.short	(.L_66 - .L_65)
	.align		4
.L_65:
        /*007c*/ 	.word	index@($__internal_0_$__cuda_sm20_sqrt_rn_f32_slowpath)
        /*0080*/ 	.word	0x00000000


	//----- nvinfo : EIATTR_FRAME_SIZE
	.align		4
.L_66:
        /*0084*/ 	.byte	0x04, 0x11
        /*0086*/ 	.short	(.L_68 - .L_67)
	.align		4
.L_67:
        /*0088*/ 	.word	index@(_ZN3cub18CUB_300001_SM_10006detail9transform16transform_kernelINS2_10policy_hubILb1EN4cuda3std3__45tupleIJN6thrust24THRUST_300001_SM_1000_NS18transform_iteratorI20ForceFieldCalculatorNSA_12zip_iteratorINS8_IJNSA_6detail15normal_iteratorINSA_7pointerIKfNSA_8cuda_cub3tagERSH_NSA_11use_defaultEEEEESN_EEEEESL_SL_EEEEEE10policy1000ElNS7_10__identityENSD_INS8_IJNSF_INSG_IfSJ_RfSL_EEEESX_EEEEEJSQ_EEEvT0_iT1_T2_DpNS2_10kernel_argIT3_EE)
        /*008c*/ 	.word	0x00000000


	//----- nvinfo : EIATTR_MIN_STACK_SIZE
	.align		4
.L_68:
        /*0090*/ 	.byte	0x04, 0x12
        /*0092*/ 	.short	(.L_70 - .L_69)
	.align		4
.L_69:
        /*0094*/ 	.word	index@(_ZN3cub18CUB_300001_SM_10006detail9transform16transform_kernelINS2_10policy_hubILb1EN4cuda3std3__45tupleIJN6thrust24THRUST_300001_SM_1000_NS18transform_iteratorI20ForceFieldCalculatorNSA_12zip_iteratorINS8_IJNSA_6detail15normal_iteratorINSA_7pointerIKfNSA_8cuda_cub3tagERSH_NSA_11use_defaultEEEEESN_EEEEESL_SL_EEEEEE10policy1000ElNS7_10__identityENSD_INS8_IJNSF_INSG_IfSJ_RfSL_EEEESX_EEEEEJSQ_EEEvT0_iT1_T2_DpNS2_10kernel_argIT3_EE)
        /*0098*/ 	.word	0x00000000


	//----- nvinfo : EIATTR_MIN_STACK_SIZE
	.align		4
.L_70:
        /*009c*/ 	.byte	0x04, 0x12
        /*009e*/ 	.short	(.L_72 - .L_71)
	.align		4
.L_71:
        /*00a0*/ 	.word	index@(_ZN3cub18CUB_300001_SM_10006detail9transform16transform_kernelINS2_10policy_hubILb1EN4cuda3std3__45tupleIJN6thrust24THRUST_300001_SM_1000_NS18transform_iteratorI20ForceFieldCalculatorNSA_12zip_iteratorINS8_IJNSA_6detail15normal_iteratorINSA_7pointerIKfNSA_8cuda_cub3tagERSH_NSA_11use_defaultEEEEESN_EEEEESL_SL_EEEEEE10policy1000EiNS7_10__identityENSD_INS8_IJNSF_INSG_IfSJ_RfSL_EEEESX_EEEEEJSQ_EEEvT0_iT1_T2_DpNS2_10kernel_argIT3_EE)
        /*00a4*/ 	.word	0x00000000


	//----- nvinfo : EIATTR_MIN_STACK_SIZE
	.align		4
.L_72:
        /*00a8*/ 	.byte	0x04, 0x12
        /*00aa*/ 	.short	(.L_74 - .L_73)
	.align		4
.L_73:
        /*00ac*/ 	.word	index@(_ZN3cub18CUB_300001_SM_10006detail8for_each13static_kernelINS2_12policy_hub_t12policy_500_tEmN6thrust24THRUST_300001_SM_1000_NS8cuda_cub20__uninitialized_fill7functorINS7_7pointerIfNS8_3tagERfNS7_11use_defaultEEEfEEEEvT0_T1_)
        /*00b0*/ 	.word	0x00000000


	//----- nvinfo : EIATTR_MIN_STACK_SIZE
	.align		4
.L_74:
        /*00b4*/ 	.byte	0x04, 0x12
        /*00b6*/ 	.short	(.L_76 - .L_75)
	.align		4
.L_75:
        /*00b8*/ 	.word	index@(_ZN3cub18CUB_300001_SM_10006detail11EmptyKernelIvEEvv)
        /*00bc*/ 	.word	0x00000000
.L_76:


//--------------------- .nv.compat                --------------------------
	.section	.nv.compat,"",@"SHT_CUDA_COMPAT_INFO"
	.align	4
        /*0000*/ 	.byte	0x02, 0x09, 0x00, 0x00, 0x02, 0x02, 0x01, 0x00, 0x02, 0x05, 0x05, 0x00, 0x03, 0x07, 0x01, 0x01
        /*0010*/ 	.byte	0x02, 0x03, 0x00, 0x00, 0x02, 0x06, 0x01, 0x00, 0x04, 0x0b, 0x08, 0x00, 0x01, 0x00, 0x00, 0x00
        /*0020*/ 	.byte	0x00, 0x00, 0x00, 0x00


//--------------------- .nv.info._ZN3cub18CUB_300001_SM_10006detail9transform16transform_kernelINS2_10policy_hubILb1EN4cuda3std3__45tupleIJN6thrust24THRUST_300001_SM_1000_NS18transform_iteratorI20ForceFieldCalculatorNSA_12zip_iteratorINS8_IJNSA_6detail15normal_iteratorINSA_7pointerIKfNSA_8cuda_cub3tagERSH_NSA_11use_defaultEEEEESN_EEEEESL_SL_EEEEEE10policy1000ElNS7_10__identityENSD_INS8_IJNSF_INSG_IfSJ_RfSL_EEEESX_EEEEEJSQ_EEEvT0_iT1_T2_DpNS2_10kernel_argIT3_EE --------------------------
	.section	.nv.info._ZN3cub18CUB_300001_SM_10006detail9transform16transform_kernelINS2_10policy_hubILb1EN4cuda3std3__45tupleIJN6thrust24THRUST_300001_SM_1000_NS18transform_iteratorI20ForceFieldCalculatorNSA_12zip_iteratorINS8_IJNSA_6detail15normal_iteratorINSA_7pointerIKfNSA_8cuda_cub3tagERSH_NSA_11use_defaultEEEEESN_EEEEESL_SL_EEEEEE10policy1000ElNS7_10__identityENSD_INS8_IJNSF_INSG_IfSJ_RfSL_EEEESX_EEEEEJSQ_EEEvT0_iT1_T2_DpNS2_10kernel_argIT3_EE,"",@"SHT_CUDA_INFO"
	.sectionflags	@""
	.align	4


	//----- nvinfo : EIATTR_CUDA_API_VERSION
	.align		4
        /*0000*/ 	.byte	0x04, 0x37
        /*0002*/ 	.short	(.L_78 - .L_77)
.L_77:
        /*0004*/ 	.word	0x00000082


	//----- nvinfo : EIATTR_KPARAM_INFO
	.align		4
.L_78:
        /*0008*/ 	.byte	0x04, 0x17
        /*000a*/ 	.short	(.L_80 - .L_79)
.L_79:
        /*000c*/ 	.word	0x00000000
        /*0010*/ 	.short	0x0004
        /*0012*/ 	.short	0x0020
        /*0014*/ 	.byte	0x00, 0xf0, 0x61, 0x00


	//----- nvinfo : EIATTR_KPARAM_INFO
	.align		4
.L_80:
        /*0018*/ 	.byte	0x04, 0x17
        /*001a*/ 	.short	(.L_82 - .L_81)
.L_81:
        /*001c*/ 	.word	0x00000000
        /*0020*/ 	.short	0x0003
        /*0022*/ 	.short	0x0010
        /*0024*/ 	.byte	0x00, 0xf0, 0x41, 0x00


	//----- nvinfo : EIATTR_KPARAM_INFO
	.align		4
.L_82:
        /*0028*/ 	.byte	0x04, 0x17
        /*002a*/ 	.short	(.L_84 - .L_83)
.L_83:
        /*002c*/ 	.word	0x00000000
        /*0030*/ 	.short	0x0002
        /*0032*/ 	.short	0x000c
        /*0034*/ 	.byte	0x00, 0xf0, 0x05, 0x00


	//----- nvinfo : EIATTR_KPARAM_INFO
	.align		4
.L_84:
        /*0038*/ 	.byte	0x04, 0x17
        /*003a*/ 	.short	(.L_86 - .L_85)
.L_85:
        /*003c*/ 	.word	0x00000000
        /*0040*/ 	.short	0x0001
        /*0042*/ 	.short	0x0008
        /*0044*/ 	.byte	0x00, 0xf0, 0x11, 0x00


	//----- nvinfo : EIATTR_KPARAM_INFO
	.align		4
.L_86:
        /*0048*/ 	.byte	0x04, 0x17
        /*004a*/ 	.short	(.L_88 - .L_87)
.L_87:
        /*004c*/ 	.word	0x00000000
        /*0050*/ 	.short	0x0000
        /*0052*/ 	.short	0x0000
        /*0054*/ 	.byte	0x00, 0xf0, 0x21, 0x00


	//----- nvinfo : EIATTR_SPARSE_MMA_MASK
	.align		4
.L_88:
        /*0058*/ 	.byte	0x03, 0x50
        /*005a*/ 	.short	0x0000


	//----- nvinfo : EIATTR_MAXREG_COUNT
	.align		4
        /*005c*/ 	.byte	0x03, 0x1b
        /*005e*/ 	.short	0x00ff


	//----- nvinfo : EIATTR_MERCURY_ISA_VERSION
	.align		4
        /*0060*/ 	.byte	0x03, 0x5f
        /*0062*/ 	.short	0x0101


	//----- nvinfo : EIATTR_VRC_CTA_INIT_COUNT
	.align		4
        /*0064*/ 	.byte	0x02, 0x4a
	.zero		1
	.zero		1


	//----- nvinfo : EIATTR_EXIT_INSTR_OFFSETS
	.align		4
        /*0068*/ 	.byte	0x04, 0x1c
        /*006a*/ 	.short	(.L_90 - .L_89)


	//   ....[0]....
.L_89:
        /*006c*/ 	.word	0x00000250


	//   ....[1]....
        /*0070*/ 	.word	0x00001490


	//   ....[2]....
        /*0074*/ 	.word	0x00001aa0


	//   ....[3]....
        /*0078*/ 	.word	0x00001ad0


	//   ....[4]....
        /*007c*/ 	.word	0x00002c10


	//   ....[5]....
        /*0080*/ 	.word	0x00003490


	//   ....[6]....
        /*0084*/ 	.word	0x000038e0


	//----- nvinfo : EIATTR_MAX_THREADS
	.align		4
.L_90:
        /*0088*/ 	.byte	0x04, 0x05
        /*008a*/ 	.short	(.L_92 - .L_91)
.L_91:
        /*008c*/ 	.word	0x00000080
        /*0090*/ 	.word	0x00000001
        /*0094*/ 	.word	0x00000001


	//----- nvinfo : EIATTR_CRS_STACK_SIZE
	.align		4
.L_92:
        /*0098*/ 	.byte	0x04, 0x1e
        /*009a*/ 	.short	(.L_94 - .L_93)
.L_93:
        /*009c*/ 	.word	0x00000000


	//----- nvinfo : EIATTR_CBANK_PARAM_SIZE
	.align		4
.L_94:
        /*00a0*/ 	.byte	0x03, 0x19
        /*00a2*/ 	.short	0x0038


	//----- nvinfo : EIATTR_PARAM_CBANK
	.align		4
        /*00a4*/ 	.byte	0x04, 0x0a
        /*00a6*/ 	.short	(.L_96 - .L_95)
	.align		4
.L_95:
        /*00a8*/ 	.word	index@(.nv.constant0._ZN3cub18CUB_300001_SM_10006detail9transform16transform_kernelINS2_10policy_hubILb1EN4cuda3std3__45tupleIJN6thrust24THRUST_300001_SM_1000_NS18transform_iteratorI20ForceFieldCalculatorNSA_12zip_iteratorINS8_IJNSA_6detail15normal_iteratorINSA_7pointerIKfNSA_8cuda_cub3tagERSH_NSA_11use_defaultEEEEESN_EEEEESL_SL_EEEEEE10policy1000ElNS7_10__identityENSD_INS8_IJNSF_INSG_IfSJ_RfSL_EEEESX_EEEEEJSQ_EEEvT0_iT1_T2_DpNS2_10kernel_argIT3_EE)
        /*00ac*/ 	.short	0x0380
        /*00ae*/ 	.short	0x0038


	//----- nvinfo : EIATTR_SW_WAR
	.align		4
.L_96:
        /*00b0*/ 	.byte	0x04, 0x36
        /*00b2*/ 	.short	(.L_98 - .L_97)
.L_97:
        /*00b4*/ 	.word	0x00000008
.L_98:


//--------------------- .nv.info._ZN3cub18CUB_300001_SM_10006detail9transform16transform_kernelINS2_10policy_hubILb1EN4cuda3std3__45tupleIJN6thrust24THRUST_300001_SM_1000_NS18transform_iteratorI20ForceFieldCalculatorNSA_12zip_iteratorINS8_IJNSA_6detail15normal_iteratorINSA_7pointerIKfNSA_8cuda_cub3tagERSH_NSA_11use_defaultEEEEESN_EEEEESL_SL_EEEEEE10policy1000EiNS7_10__identityENSD_INS8_IJNSF_INSG_IfSJ_RfSL_EEEESX_EEEEEJSQ_EEEvT0_iT1_T2_DpNS2_10kernel_argIT3_EE --------------------------
	.section	.nv.info._ZN3cub18CUB_300001_SM_10006detail9transform16transform_kernelINS2_10policy_hubILb1EN4cuda3std3__45tupleIJN6thrust24THRUST_300001_SM_1000_NS18transform_iteratorI20ForceFieldCalculatorNSA_12zip_iteratorINS8_IJNSA_6detail15normal_iteratorINSA_7pointerIKfNSA_8cuda_cub3tagERSH_NSA_11use_defaultEEEEESN_EEEEESL_SL_EEEEEE10policy1000EiNS7_10__identityENSD_INS8_IJNSF_INSG_IfSJ_RfSL_EEEESX_EEEEEJSQ_EEEvT0_iT1_T2_DpNS2_10kernel_argIT3_EE,"",@"SHT_CUDA_INFO"
	.sectionflags	@""
	.align	4


	//----- nvinfo : EIATTR_CUDA_API_VERSION
	.align		4
        /*0000*/ 	.byte	0x04, 0x37
        /*0002*/ 	.short	(.L_100 - .L_99)
.L_99:
        /*0004*/ 	.word	0x00000082


	//----- nvinfo : EIATTR_KPARAM_INFO
	.align		4
.L_100:
        /*0008*/ 	.byte	0x04, 0x17
        /*000a*/ 	.short	(.L_102 - .L_101)
.L_101:
        /*000c*/ 	.word	0x00000000
        /*0010*/ 	.short	0x0004
        /*0012*/ 	.short	0x0020
        /*0014*/ 	.byte	0x00, 0xf0, 0x61, 0x00


	//----- nvinfo : EIATTR_KPARAM_INFO
	.align		4
.L_102:
        /*0018*/ 	.byte	0x04, 0x17
        /*001a*/ 	.short	(.L_104 - .L_103)
.L_103:
        /*001c*/ 	.word	0x00000000
        /*0020*/ 	.short	0x0003
        /*0022*/ 	.short	0x0010
        /*0024*/ 	.byte	0x00, 0xf0, 0x41, 0x00


	//----- nvinfo : EIATTR_KPARAM_INFO
	.align		4
.L_104:
        /*0028*/ 	.byte	0x04, 0x17
        /*002a*/ 	.short	(.L_106 - .L_105)
.L_105:
        /*002c*/ 	.word	0x00000000
        /*0030*/ 	.short	0x0002
        /*0032*/ 	.short	0x0008
        /*0034*/ 	.byte	0x00, 0xf0, 0x05, 0x00


	//----- nvinfo : EIATTR_KPARAM_INFO
	.align		4
.L_106:
        /*0038*/ 	.byte	0x04, 0x17
        /*003a*/ 	.short	(.L_108 - .L_107)
.L_107:
        /*003c*/ 	.word	0x00000000
        /*0040*/ 	.short	0x0001
        /*0042*/ 	.short	0x0004
        /*0044*/ 	.byte	0x00, 0xf0, 0x11, 0x00


	//----- nvinfo : EIATTR_KPARAM_INFO
	.align		4
.L_108:
        /*0048*/ 	.byte	0x04, 0x17
        /*004a*/ 	.short	(.L_110 - .L_109)
.L_109:
        /*004c*/ 	.word	0x00000000
        /*0050*/ 	.short	0x0000
        /*0052*/ 	.short	0x0000
        /*0054*/ 	.byte	0x00, 0xf0, 0x11, 0x00


	//----- nvinfo : EIATTR_SPARSE_MMA_MASK
	.align		4
.L_110:
        /*0058*/ 	.byte	0x03, 0x50
        /*005a*/ 	.short	0x0000


	//----- nvinfo : EIATTR_MAXREG_COUNT
	.align		4
        /*005c*/ 	.byte	0x03, 0x1b
        /*005e*/ 	.short	0x00ff


	//----- nvinfo : EIATTR_MERCURY_ISA_VERSION
	.align		4
        /*0060*/ 	.byte	0x03, 0x5f
        /*0062*/ 	.short	0x0101


	//----- nvinfo : EIATTR_VRC_CTA_INIT_COUNT
	.align		4
        /*0064*/ 	.byte	0x02, 0x4a
	.zero		1
	.zero		1


	//----- nvinfo : EIATTR_EXIT_INSTR_OFFSETS
	.align		4
        /*0068*/ 	.byte	0x04, 0x1c
        /*006a*/ 	.short	(.L_112 - .L_111)


	//   ....[0]....
.L_111:
        /*006c*/ 	.word	0x00000130


	//   ....[1]....
        /*0070*/ 	.word	0x000012a0


	//   ....[2]....
        /*0074*/ 	.word	0x00001af0


	//   ....[3]....
        /*0078*/ 	.word	0x00001f30


	//   ....[4]....
        /*007c*/ 	.word	0x00001f60


	//   ....[5]....
        /*0080*/ 	.word	0x000031a0


	//   ....[6]....
        /*0084*/ 	.word	0x000036c0


	//----- nvinfo : EIATTR_MAX_THREADS
	.align		4
.L_112:
        /*0088*/ 	.byte	0x04, 0x05
        /*008a*/ 	.short	(.L_114 - .L_113)
.L_113:
        /*008c*/ 	.word	0x00000080
        /*0090*/ 	.word	0x00000001
        /*0094*/ 	.word	0x00000001


	//----- nvinfo : EIATTR_CRS_STACK_SIZE
	.align		4
.L_114:
        /*0098*/ 	.byte	0x04, 0x1e
        /*009a*/ 	.short	(.L_116 - .L_115)
.L_115:
        /*009c*/ 	.word	0x00000000


	//----- nvinfo : EIATTR_CBANK_PARAM_SIZE
	.align		4
.L_116:
        /*00a0*/ 	.byte	0x03, 0x19
        /*00a2*/ 	.short	0x0038


	//----- nvinfo : EIATTR_PARAM_CBANK
	.align		4
        /*00a4*/ 	.byte	0x04, 0x0a
        /*00a6*/ 	.short	(.L_118 - .L_117)
	.align		4
.L_117:
        /*00a8*/ 	.word	index@(.nv.constant0._ZN3cub18CUB_300001_SM_10006detail9transform16transform_kernelINS2_10policy_hubILb1EN4cuda3std3__45tupleIJN6thrust24THRUST_300001_SM_1000_NS18transform_iteratorI20ForceFieldCalculatorNSA_12zip_iteratorINS8_IJNSA_6detail15normal_iteratorINSA_7pointerIKfNSA_8cuda_cub3tagERSH_NSA_11use_defaultEEEEESN_EEEEESL_SL_EEEEEE10policy1000EiNS7_10__identityENSD_INS8_IJNSF_INSG_IfSJ_RfSL_EEEESX_EEEEEJSQ_EEEvT0_iT1_T2_DpNS2_10kernel_argIT3_EE)
        /*00ac*/ 	.short	0x0380
        /*00ae*/ 	.short	0x0038


	//----- nvinfo : EIATTR_SW_WAR
	.align		4
.L_118:
        /*00b0*/ 	.byte	0x04, 0x36
        /*00b2*/ 	.short	(.L_120 - .L_119)
.L_119:
        /*00b4*/ 	.word	0x00000008
.L_120:


//--------------------- .nv.info._ZN3cub18CUB_300001_SM_10006detail8for_each13static_kernelINS2_12policy_hub_t12policy_500_tEmN6thrust24THRUST_300001_SM_1000_NS8cuda_cub20__uninitialized_fill7functorINS7_7pointerIfNS8_3tagERfNS7_11use_defaultEEEfEEEEvT0_T1_ --------------------------
	.section	.nv.info._ZN3cub18CUB_300001_SM_10006detail8for_each13static_kernelINS2_12policy_hub_t12policy_500_tEmN6thrust24THRUST_300001_SM_1000_NS8cuda_cub20__uninitialized_fill7functorINS7_7pointerIfNS8_3tagERfNS7_11use_defaultEEEfEEEEvT0_T1_,"",@"SHT_CUDA_INFO"
	.sectionflags	@""
	.align	4


	//----- nvinfo : EIATTR_CUDA_API_VERSION
	.align		4
        /*0000*/ 	.byte	0x04, 0x37
        /*0002*/ 	.short	(.L_122 - .L_121)
.L_121:
        /*0004*/ 	.word	0x00000082


	//----- nvinfo : EIATTR_KPARAM_INFO
	.align		4
.L_122:
        /*0008*/ 	.byte	0x04, 0x17
        /*000a*/ 	.short	(.L_124 - .L_123)
.L_123:
        /*000c*/ 	.word	0x00000000
        /*0010*/ 	.short	0x0001
        /*0012*/ 	.short	0x0008
        /*0014*/ 	.byte	0x00, 0xf0, 0x41, 0x00


	//----- nvinfo : EIATTR_KPARAM_INFO
	.align		4
.L_124:
        /*0018*/ 	.byte	0x04, 0x17
        /*001a*/ 	.short	(.L_126 - .L_125)
.L_125:
        /*001c*/ 	.word	0x00000000
        /*0020*/ 	.short	0x0000
        /*0022*/ 	.short	0x0000
        /*0024*/ 	.byte	0x00, 0xf0, 0x21, 0x00


	//----- nvinfo : EIATTR_SPARSE_MMA_MASK
	.align		4
.L_126:
        /*0028*/ 	.byte	0x03, 0x50
        /*002a*/ 	.short	0x0000


	//----- nvinfo : EIATTR_MAXREG_COUNT
	.align		4
        /*002c*/ 	.byte	0x03, 0x1b
        /*002e*/ 	.short	0x00ff


	//----- nvinfo : EIATTR_MERCURY_ISA_VERSION
	.align		4
        /*0030*/ 	.byte	0x03, 0x5f
        /*0032*/ 	.short	0x0101


	//----- nvinfo : EIATTR_VRC_CTA_INIT_COUNT
	.align		4
        /*0034*/ 	.byte	0x02, 0x4a
	.zero		1
	.zero		1


	//----- nvinfo : EIATTR_EXIT_INSTR_OFFSETS
	.align		4
        /*0038*/ 	.byte	0x04, 0x1c
        /*003a*/ 	.short	(.L_128 - .L_127)


	//   ....[0]....
.L_127:
        /*003c*/ 	.word	0x00000130


	//   ....[1]....
        /*0040*/ 	.word	0x00000230


	//   ....[2]....
        /*0044*/ 	.word	0x00000260


	//----- nvinfo : EIATTR_MAX_THREADS
	.align		4
.L_128:
        /*0048*/ 	.byte	0x04, 0x05
        /*004a*/ 	.short	(.L_130 - .L_129)
.L_129:
        /*004c*/ 	.word	0x00000100
        /*0050*/ 	.word	0x00000001
        /*0054*/ 	.word	0x00000001


	//----- nvinfo : EIATTR_CBANK_PARAM_SIZE
	.align		4
.L_130:
        /*0058*/ 	.byte	0x03, 0x19
        /*005a*/ 	.short	0x0018


	//----- nvinfo : EIATTR_PARAM_CBANK
	.align		4
        /*005c*/ 	.byte	0x04, 0x0a
        /*005e*/ 	.short	(.L_132 - .L_131)
	.align		4
.L_131:
        /*0060*/ 	.word	index@(.nv.constant0._ZN3cub18CUB_300001_SM_10006detail8for_each13static_kernelINS2_12policy_hub_t12policy_500_tEmN6thrust24THRUST_300001_SM_1000_NS8cuda_cub20__uninitialized_fill7functorINS7_7pointerIfNS8_3tagERfNS7_11use_defaultEEEfEEEEvT0_T1_)
        /*0064*/ 	.short	0x0380
        /*0066*/ 	.short	0x0018


	//----- nvinfo : EIATTR_SW_WAR
	.align		4
.L_132:
        /*0068*/ 	.byte	0x04, 0x36
        /*006a*/ 	.short	(.L_134 - .L_133)
.L_133:
        /*006c*/ 	.word	0x00000008
.L_134:


//--------------------- .nv.info._ZN3cub18CUB_300001_SM_10006detail11EmptyKernelIvEEvv --------------------------
	.section	.nv.info._ZN3cub18CUB_300001_SM_10006detail11EmptyKernelIvEEvv,"",@"SHT_CUDA_INFO"
	.sectionflags	@""
	.align	4


	//----- nvinfo : EIATTR_CUDA_API_VERSION
	.align		4
        /*0000*/ 	.byte	0x04, 0x37
        /*0002*/ 	.short	(.L_136 - .L_135)
.L_135:
        /*0004*/ 	.word	0x00000082


	//----- nvinfo : EIATTR_SPARSE_MMA_MASK
	.align		4
.L_136:
        /*0008*/ 	.byte	0x03, 0x50
        /*000a*/ 	.short	0x0000


	//----- nvinfo : EIATTR_MAXREG_COUNT
	.align		4
        /*000c*/ 	.byte	0x03, 0x1b
        /*000e*/ 	.short	0x00ff


	//----- nvinfo : EIATTR_MERCURY_ISA_VERSION
	.align		4
        /*0010*/ 	.byte	0x03, 0x5f
        /*0012*/ 	.short	0x0101


	//----- nvinfo : EIATTR_VRC_CTA_INIT_COUNT
	.align		4
        /*0014*/ 	.byte	0x02, 0x4a
	.zero		1
	.zero		1


	//----- nvinfo : EIATTR_EXIT_INSTR_OFFSETS
	.align		4
        /*0018*/ 	.byte	0x04, 0x1c
        /*001a*/ 	.short	(.L_138 - .L_137)


	//   ....[0]....
.L_137:
        /*001c*/ 	.word	0x00000010


	//----- nvinfo : EIATTR_SW_WAR
	.align		4
.L_138:
        /*0020*/ 	.byte	0x04, 0x36
        /*0022*/ 	.short	(.L_140 - .L_139)
.L_139:
        /*0024*/ 	.word	0x00000008
.L_140:


//--------------------- .nv.callgraph             --------------------------
	.section	.nv.callgraph,"",@"SHT_CUDA_CALLGRAPH"
	.align	4
	.sectionentsize	8
	.align		4
        /*0000*/ 	.word	0x00000000
	.align		4
        /*0004*/ 	.word	0xffffffff
	.align		4
        /*0008*/ 	.word	0x00000000
	.align		4
        /*000c*/ 	.word	0xfffffffe
	.align		4
        /*0010*/ 	.word	0x00000000
	.align		4
        /*0014*/ 	.word	0xfffffffd
	.align		4
        /*0018*/ 	.word	0x00000000
	.align		4
        /*001c*/ 	.word	0xfffffffc


//--------------------- .nv.constant4             --------------------------
	.section	.nv.constant4,"a",@progbits
	.align	8
	.align		8
.nv.constant4:
        /*0000*/ 	.dword	_ZN40_INTERNAL_5ce0d0d1_4_k_cu_a08c55ee_699744cuda3std3__45__cpo5beginE
	.align		8
        /*0008*/ 	.dword	_ZN40_INTERNAL_5ce0d0d1_4_k_cu_a08c55ee_699744cuda3std3__45__cpo3endE
	.align		8
        /*0010*/ 	.dword	_ZN40_INTERNAL_5ce0d0d1_4_k_cu_a08c55ee_699744cuda3std3__45__cpo6cbeginE
	.align		8
        /*0018*/ 	.dword	_ZN40_INTERNAL_5ce0d0d1_4_k_cu_a08c55ee_699744cuda3std3__45__cpo4cendE
	.align		8
        /*0020*/ 	.dword	_ZN40_INTERNAL_5ce0d0d1_4_k_cu_a08c55ee_699744cuda3std3__45__cpo6rbeginE
	.align		8
        /*0028*/ 	.dword	_ZN40_INTERNAL_5ce0d0d1_4_k_cu_a08c55ee_699744cuda3std3__45__cpo4rendE
	.align		8
        /*0030*/ 	.dword	_ZN40_INTERNAL_5ce0d0d1_4_k_cu_a08c55ee_699744cuda3std3__45__cpo7crbeginE
	.align		8
        /*0038*/ 	.dword	_ZN40_INTERNAL_5ce0d0d1_4_k_cu_a08c55ee_699744cuda3std3__45__cpo5crendE
	.align		8
        /*0040*/ 	.dword	_ZN40_INTERNAL_5ce0d0d1_4_k_cu_a08c55ee_699744cuda3std3__442_GLOBAL__N__5ce0d0d1_4_k_cu_a08c55ee_699746ignoreE
	.align		8
        /*0048*/ 	.dword	_ZN40_INTERNAL_5ce0d0d1_4_k_cu_a08c55ee_699744cuda3std3__419piecewise_constructE
	.align		8
        /*0050*/ 	.dword	_ZN40_INTERNAL_5ce0d0d1_4_k_cu_a08c55ee_699744cuda3std3__48in_placeE
	.align		8
        /*0058*/ 	.dword	_ZN40_INTERNAL_5ce0d0d1_4_k_cu_a08c55ee_699744cuda3std3__420unreachable_sentinelE
	.align		8
        /*0060*/ 	.dword	_ZN40_INTERNAL_5ce0d0d1_4_k_cu_a08c55ee_699744cuda3std3__47nulloptE
	.align		8
        /*0068*/ 	.dword	_ZN40_INTERNAL_5ce0d0d1_4_k_cu_a08c55ee_699744cuda3std3__48unexpectE
	.align		8
        /*0070*/ 	.dword	_ZN40_INTERNAL_5ce0d0d1_4_k_cu_a08c55ee_699744cuda3std6ranges3__45__cpo4swapE
	.align		8
        /*0078*/ 	.dword	_ZN40_INTERNAL_5ce0d0d1_4_k_cu_a08c55ee_699744cuda3std6ranges3__45__cpo9iter_moveE
	.align		8
        /*0080*/ 	.dword	_ZN40_INTERNAL_5ce0d0d1_4_k_cu_a08c55ee_699744cuda3std6ranges3__45__cpo5beginE
	.align		8
        /*0088*/ 	.dword	_ZN40_INTERNAL_5ce0d0d1_4_k_cu_a08c55ee_699744cuda3std6ranges3__45__cpo3endE
	.align		8
        /*0090*/ 	.dword	_ZN40_INTERNAL_5ce0d0d1_4_k_cu_a08c55ee_699744cuda3std6ranges3__45__cpo6cbeginE
	.align		8
        /*0098*/ 	.dword	_ZN40_INTERNAL_5ce0d0d1_4_k_cu_a08c55ee_699744cuda3std6ranges3__45__cpo4cendE
	.align		8
        /*00a0*/ 	.dword	_ZN40_INTERNAL_5ce0d0d1_4_k_cu_a08c55ee_699744cuda3std6ranges3__45__cpo7advanceE
	.align		8
        /*00a8*/ 	.dword	_ZN40_INTERNAL_5ce0d0d1_4_k_cu_a08c55ee_699744cuda3std6ranges3__45__cpo9iter_swapE
	.align		8
        /*00b0*/ 	.dword	_ZN40_INTERNAL_5ce0d0d1_4_k_cu_a08c55ee_699744cuda3std6ranges3__45__cpo4nextE
	.align		8
        /*00b8*/ 	.dword	_ZN40_INTERNAL_5ce0d0d1_4_k_cu_a08c55ee_699744cuda3std6ranges3__45__cpo4prevE
	.align		8
        /*00c0*/ 	.dword	_ZN40_INTERNAL_5ce0d0d1_4_k_cu_a08c55ee_699744cuda3std6ranges3__45__cpo4dataE
	.align		8
        /*00c8*/ 	.dword	_ZN40_INTERNAL_5ce0d0d1_4_k_cu_a08c55ee_699744cuda3std6ranges3__45__cpo5cdataE
	.align		8
        /*00d0*/ 	.dword	_ZN40_INTERNAL_5ce0d0d1_4_k_cu_a08c55ee_699744cuda3std6ranges3__45__cpo4sizeE
	.align		8
        /*00d8*/ 	.dword	_ZN40_INTERNAL_5ce0d0d1_4_k_cu_a08c55ee_699744cuda3std6ranges3__45__cpo5ssizeE
	.align		8
        /*00e0*/ 	.dword	_ZN40_INTERNAL_5ce0d0d1_4_k_cu_a08c55ee_699744cuda3std6ranges3__45__cpo8distanceE
	.align		8
        /*00e8*/ 	.dword	_ZN40_INTERNAL_5ce0d0d1_4_k_cu_a08c55ee_699746thrust24THRUST_300001_SM_1000_NS8cuda_cub3parE
	.align		8
        /*00f0*/ 	.dword	_ZN40_INTERNAL_5ce0d0d1_4_k_cu_a08c55ee_699746thrust24THRUST_300001_SM_1000_NS8cuda_cub10par_nosyncE
	.align		8
        /*00f8*/ 	.dword	_ZN40_INTERNAL_5ce0d0d1_4_k_cu_a08c55ee_699746thrust24THRUST_300001_SM_1000_NS6system6detail10sequential3seqE
	.align		8
        /*0100*/ 	.dword	_ZN40_INTERNAL_5ce0d0d1_4_k_cu_a08c55ee_699746thrust24THRUST_300001_SM_1000_NS6system3cpp3parE
	.align		8
        /*0108*/ 	.dword	_ZN40_INTERNAL_5ce0d0d1_4_k_cu_a08c55ee_699746thrust24THRUST_300001_SM_1000_NS12placeholders2_1E
	.align		8
        /*0110*/ 	.dword	_ZN40_INTERNAL_5ce0d0d1_4_k_cu_a08c55ee_699746thrust24THRUST_300001_SM_1000_NS12placeholders2_2E
	.align		8
        /*0118*/ 	.dword	_ZN40_INTERNAL_5ce0d0d1_4_k_cu_a08c55ee_699746thrust24THRUST_300001_SM_1000_NS12placeholders2_3E
	.align		8
        /*0120*/ 	.dword	_ZN40_INTERNAL_5ce0d0d1_4_k_cu_a08c55ee_699746thrust24THRUST_300001_SM_1000_NS12placeholders2_4E
	.align		8
        /*0128*/ 	.dword	_ZN40_INTERNAL_5ce0d0d1_4_k_cu_a08c55ee_699746thrust24THRUST_300001_SM_1000_NS12placeholders2_5E
	.align		8
        /*0130*/ 	.dword	_ZN40_INTERNAL_5ce0d0d1_4_k_cu_a08c55ee_699746thrust24THRUST_300001_SM_1000_NS12placeholders2_6E
	.align		8
        /*0138*/ 	.dword	_ZN40_INTERNAL_5ce0d0d1_4_k_cu_a08c55ee_699746thrust24THRUST_300001_SM_1000_NS12placeholders2_7E
	.align		8
        /*0140*/ 	.dword	_ZN40_INTERNAL_5ce0d0d1_4_k_cu_a08c55ee_699746thrust24THRUST_300001_SM_1000_NS12placeholders2_8E
	.align		8
        /*0148*/ 	.dword	_ZN40_INTERNAL_5ce0d0d1_4_k_cu_a08c55ee_699746thrust24THRUST_300001_SM_1000_NS12placeholders2_9E
	.align		8
        /*0150*/ 	.dword	_ZN40_INTERNAL_5ce0d0d1_4_k_cu_a08c55ee_699746thrust24THRUST_300001_SM_1000_NS12placeholders3_10E
	.align		8
        /*0158*/ 	.dword	_ZN40_INTERNAL_5ce0d0d1_4_k_cu_a08c55ee_699746thrust24THRUST_300001_SM_1000_NS3seqE
	.align		8
        /*0160*/ 	.dword	_ZN40_INTERNAL_5ce0d0d1_4_k_cu_a08c55ee_699746thrust24THRUST_300001_SM_1000_NS6deviceE


//--------------------- .text._ZN3cub18CUB_300001_SM_10006detail9transform16transform_kernelINS2_10policy_hubILb1EN4cuda3std3__45tupleIJN6thrust24THRUST_300001_SM_1000_NS18transform_iteratorI20ForceFieldCalculatorNSA_12zip_iteratorINS8_IJNSA_6detail15normal_iteratorINSA_7pointerIKfNSA_8cuda_cub3tagERSH_NSA_11use_defaultEEEEESN_EEEEESL_SL_EEEEEE10policy1000ElNS7_10__identityENSD_INS8_IJNSF_INSG_IfSJ_RfSL_EEEESX_EEEEEJSQ_EEEvT0_iT1_T2_DpNS2_10kernel_argIT3_EE --------------------------
	.section	.text._ZN3cub18CUB_300001_SM_10006detail9transform16transform_kernelINS2_10policy_hubILb1EN4cuda3std3__45tupleIJN6thrust24THRUST_300001_SM_1000_NS18transform_iteratorI20ForceFieldCalculatorNSA_12zip_iteratorINS8_IJNSA_6detail15normal_iteratorINSA_7pointerIKfNSA_8cuda_cub3tagERSH_NSA_11use_defaultEEEEESN_EEEEESL_SL_EEEEEE10policy1000ElNS7_10__identityENSD_INS8_IJNSF_INSG_IfSJ_RfSL_EEEESX_EEEEEJSQ_EEEvT0_iT1_T2_DpNS2_10kernel_argIT3_EE,"ax",@progbits
	.align	128
        .global         _ZN3cub18CUB_300001_SM_10006detail9transform16transform_kernelINS2_10policy_hubILb1EN4cuda3std3__45tupleIJN6thrust24THRUST_300001_SM_1000_NS18transform_iteratorI20ForceFieldCalculatorNSA_12zip_iteratorINS8_IJNSA_6detail15normal_iteratorINSA_7pointerIKfNSA_8cuda_cub3tagERSH_NSA_11use_defaultEEEEESN_EEEEESL_SL_EEEEEE10policy1000ElNS7_10__identityENSD_INS8_IJNSF_INSG_IfSJ_RfSL_EEEESX_EEEEEJSQ_EEEvT0_iT1_T2_DpNS2_10kernel_argIT3_EE
        .type           _ZN3cub18CUB_300001_SM_10006detail9transform16transform_kernelINS2_10policy_hubILb1EN4cuda3std3__45tupleIJN6thrust24THRUST_300001_SM_1000_NS18transform_iteratorI20ForceFieldCalculatorNSA_12zip_iteratorINS8_IJNSA_6detail15normal_iteratorINSA_7pointerIKfNSA_8cuda_cub3tagERSH_NSA_11use_defaultEEEEESN_EEEEESL_SL_EEEEEE10policy1000ElNS7_10__identityENSD_INS8_IJNSF_INSG_IfSJ_RfSL_EEEESX_EEEEEJSQ_EEEvT0_iT1_T2_DpNS2_10kernel_argIT3_EE,@function
        .size           _ZN3cub18CUB_300001_SM_10006detail9transform16transform_kernelINS2_10policy_hubILb1EN4cuda3std3__45tupleIJN6thrust24THRUST_300001_SM_1000_NS18transform_iteratorI20ForceFieldCalculatorNSA_12zip_iteratorINS8_IJNSA_6detail15normal_iteratorINSA_7pointerIKfNSA_8cuda_cub3tagERSH_NSA_11use_defaultEEEEESN_EEEEESL_SL_EEEEEE10policy1000ElNS7_10__identityENSD_INS8_IJNSF_INSG_IfSJ_RfSL_EEEESX_EEEEEJSQ_EEEvT0_iT1_T2_DpNS2_10kernel_argIT3_EE,(.L_x_280 - _ZN3cub18CUB_300001_SM_10006detail9transform16transform_kernelINS2_10policy_hubILb1EN4cuda3std3__45tupleIJN6thrust24THRUST_300001_SM_1000_NS18transform_iteratorI20ForceFieldCalculatorNSA_12zip_iteratorINS8_IJNSA_6detail15normal_iteratorINSA_7pointerIKfNSA_8cuda_cub3tagERSH_NSA_11use_defaultEEEEESN_EEEEESL_SL_EEEEEE10policy1000ElNS7_10__identityENSD_INS8_IJNSF_INSG_IfSJ_RfSL_EEEESX_EEEEEJSQ_EEEvT0_iT1_T2_DpNS2_10kernel_argIT3_EE)
        .other          _ZN3cub18CUB_300001_SM_10006detail9transform16transform_kernelINS2_10policy_hubILb1EN4cuda3std3__45tupleIJN6thrust24THRUST_300001_SM_1000_NS18transform_iteratorI20ForceFieldCalculatorNSA_12zip_iteratorINS8_IJNSA_6detail15normal_iteratorINSA_7pointerIKfNSA_8cuda_cub3tagERSH_NSA_11use_defaultEEEEESN_EEEEESL_SL_EEEEEE10policy1000ElNS7_10__identityENSD_INS8_IJNSF_INSG_IfSJ_RfSL_EEEESX_EEEEEJSQ_EEEvT0_iT1_T2_DpNS2_10kernel_argIT3_EE,@"STO_CUDA_ENTRY STV_DEFAULT"
_ZN3cub18CUB_300001_SM_10006detail9transform16transform_kernelINS2_10policy_hubILb1EN4cuda3std3__45tupleIJN6thrust24THRUST_300001_SM_1000_NS18transform_iteratorI20ForceFieldCalculatorNSA_12zip_iteratorINS8_IJNSA_6detail15normal_iteratorINSA_7pointerIKfNSA_8cuda_cub3tagERSH_NSA_11use_defaultEEEEESN_EEEEESL_SL_EEEEEE10policy1000ElNS7_10__identityENSD_INS8_IJNSF_INSG_IfSJ_RfSL_EEEESX_EEEEEJSQ_EEEvT0_iT1_T2_DpNS2_10kernel_argIT3_EE:
.text._ZN3cub18CUB_300001_SM_10006detail9transform16transform_kernelINS2_10policy_hubILb1EN4cuda3std3__45tupleIJN6thrust24THRUST_300001_SM_1000_NS18transform_iteratorI20ForceFieldCalculatorNSA_12zip_iteratorINS8_IJNSA_6detail15normal_iteratorINSA_7pointerIKfNSA_8cuda_cub3tagERSH_NSA_11use_defaultEEEEESN_EEEEESL_SL_EEEEEE10policy1000ElNS7_10__identityENSD_INS8_IJNSF_INSG_IfSJ_RfSL_EEEESX_EEEEEJSQ_EEEvT0_iT1_T2_DpNS2_10kernel_argIT3_EE:
[----:B------:R-:W-:Y:S01]  /*0000*/  LDC R1, c[0x0][0x37c] ;  /* 0x0000df00ff017b82 */ /* 0x000fe20000000800 */
[----:B------:R-:W0:Y:S07]  /*0010*/  LDCU UR17, c[0x0][0x388] ;  /* 0x00007100ff1177ac */ /* 0x000e2e0008000800 */
[----:B------:R-:W1:Y:S01]  /*0020*/  S2UR UR12, SR_CTAID.X ;  /* 0x00000000000c79c3 */ /* 0x000e620000002500 */
[----:B------:R-:W2:Y:S01]  /*0030*/  LDCU.64 UR14, c[0x0][0x380] ;  /* 0x00007000ff0e77ac */ /* 0x000ea20008000a00 */
[----:B------:R-:W3:Y:S01]  /*0040*/  LDCU.128 UR8, c[0x0][0x3a0] ;  /* 0x00007400ff0877ac */ /* 0x000ee20008000c00 */
[----:B------:R-:W4:Y:S01]  /*0050*/  LDCU.128 UR4, c[0x0][0x390] ;  /* 0x00007200ff0477ac */ /* 0x000f220008000c00 */
[----:B------:R-:W1:Y:S01]  /*0060*/  LDCU.64 UR18, c[0x0][0x358] ;  /* 0x00006b00ff1277ac */ /* 0x000e620008000a00 */
[----:B0-----:R-:W-:-:S04]  /*0070*/  USHF.L.U32 UR22, UR17, 0x7, URZ ;  /* 0x0000000711167899 */ /* 0x001fc800080006ff */
[----:B------:R-:W-:Y:S02]  /*0080*/  USHF.R.S32.HI UR21, URZ, 0x1f, UR22 ;  /* 0x0000001fff157899 */ /* 0x000fe40008011416 */
[----:B-1----:R-:W-:Y:S02]  /*0090*/  UIMAD.WIDE.U32 UR24, UR22, UR12, URZ ;  /* 0x0000000c161872a5 */ /* 0x002fe4000f8e00ff */
[----:B------:R-:W-:Y:S02]  /*00a0*/  UIMAD UR16, UR21, UR12, URZ ;  /* 0x0000000c151072a4 */ /* 0x000fe4000f8e02ff */
[----:B--2---:R-:W-:Y:S02]  /*00b0*/  UIADD3 UR12, UP0, UPT, -UR24, UR14, URZ ;  /* 0x0000000e180c7290 */ /* 0x004fe4000ff1e1ff */
[----:B------:R-:W-:Y:S02]  /*00c0*/  UIADD3 UR16, UPT, UPT, UR25, UR16, URZ ;  /* 0x0000001019107290 */ /* 0x000fe4000fffe0ff */
[----:B------:R-:W-:-:S02]  /*00d0*/  USHF.L.U32 UR13, UR24, 0x2, URZ ;  /* 0x00000002180d7899 */ /* 0x000fc400080006ff */
[----:B------:R-:W-:Y:S02]  /*00e0*/  UIADD3.X UR15, UPT, UPT, ~UR16, UR15, URZ, UP0, !UPT ;  /* 0x0000000f100f7290 */ /* 0x000fe400087fe5ff */
[----:B------:R-:W-:Y:S02]  /*00f0*/  UISETP.LT.U32.AND UP0, UPT, UR12, UR22, UPT ;  /* 0x000000160c00728c */ /* 0x000fe4000bf01070 */
[----:B---3--:R-:W-:Y:S02]  /*0100*/  UIADD3 UR23, UP1, UPT, UR13, UR8, URZ ;  /* 0x000000080d177290 */ /* 0x008fe4000ff3e0ff */
[----:B------:R-:W-:Y:S02]  /*0110*/  UISETP.LT.AND.EX UP0, UPT, UR15, UR21, UPT, UP0 ;  /* 0x000000150f00728c */ /* 0x000fe4000bf01300 */
[----:B------:R-:W-:Y:S02]  /*0120*/  UIADD3 UR26, UP2, UPT, UR13, UR10, URZ ;  /* 0x0000000a0d1a7290 */ /* 0x000fe4000ff5e0ff */
[----:B------:R-:W-:Y:S01]  /*0130*/  USEL UR12, UR12, UR22, UP0 ;  /* 0x000000160c0c7287 */ /* 0x000fe20008000000 */
[----:B------:R-:W-:Y:S01]  /*0140*/  MOV R24, UR23 ;  /* 0x0000001700187c02 */ /* 0x000fe20008000f00 */
[----:B----4-:R-:W-:-:S02]  /*0150*/  UIADD3 UR28, UP3, UPT, UR13, UR4, URZ ;  /* 0x000000040d1c7290 */ /* 0x010fc4000ff7e0ff */
[----:B------:R-:W-:Y:S01]  /*0160*/  UISETP.NE.AND UP0, UPT, UR22, UR12, UPT ;  /* 0x0000000c1600728c */ /* 0x000fe2000bf05270 */
[----:B------:R-:W-:Y:S01]  /*0170*/  MOV R18, UR26 ;  /* 0x0000001a00127c02 */ /* 0x000fe20008000f00 */
[----:B------:R-:W-:Y:S02]  /*0180*/  USHF.L.U64.HI UR14, UR24, 0x2, UR16 ;  /* 0x00000002180e7899 */ /* 0x000fe40008010210 */
[----:B------:R-:W-:Y:S01]  /*0190*/  UIADD3 UR20, UP4, UPT, UR13, UR6, URZ ;  /* 0x000000060d147290 */ /* 0x000fe2000ff9e0ff */
[----:B------:R-:W-:Y:S01]  /*01a0*/  MOV R26, UR28 ;  /* 0x0000001c001a7c02 */ /* 0x000fe20008000f00 */
[----:B------:R-:W-:Y:S02]  /*01b0*/  UIADD3.X UR15, UPT, UPT, UR14, UR9, URZ, UP1, !UPT ;  /* 0x000000090e0f7290 */ /* 0x000fe40008ffe4ff */
[----:B------:R-:W-:Y:S02]  /*01c0*/  UIADD3.X UR27, UPT, UPT, UR14, UR11, URZ, UP2, !UPT ;  /* 0x0000000b0e1b7290 */ /* 0x000fe400097fe4ff */
[----:B------:R-:W-:-:S02]  /*01d0*/  UIADD3.X UR23, UPT, UPT, UR14, UR5, URZ, UP3, !UPT ;  /* 0x000000050e177290 */ /* 0x000fc40009ffe4ff */
[----:B------:R-:W-:Y:S01]  /*01e0*/  MOV R25, UR15 ;  /* 0x0000000f00197c02 */ /* 0x000fe20008000f00 */
[----:B------:R-:W-:Y:S01]  /*01f0*/  UIADD3.X UR21, UPT, UPT, UR14, UR7, URZ, UP4, !UPT ;  /* 0x000000070e157290 */ /* 0x000fe2000a7fe4ff */
[----:B------:R-:W-:Y:S02]  /*0200*/  MOV R19, UR27 ;  /* 0x0000001b00137c02 */ /* 0x000fe40008000f00 */
[----:B------:R-:W-:Y:S01]  /*0210*/  MOV R27, UR23 ;  /* 0x00000017001b7c02 */ /* 0x000fe20008000f00 */
[----:B------:R-:W-:Y:S08]  /*0220*/  BRA.U !UP0, `(.L_x_0) ;  /* 0x0000001908207547 */ /* 0x000ff0000b800000 */
[----:B------:R-:W-:-:S06]  /*0230*/  UISETP.GE.AND UP0, UPT, UR17, 0x1, UPT ;  /* 0x000000011100788c */ /* 0x000fcc000bf06270 */
[----:B------:R-:W-:-:S13]  /*0240*/  PLOP3.LUT P0, PT, PT, PT, UP0, 0x80, 0x8 ;  /* 0x000000000008781c */ /* 0x000fda0003f0f008 */
[----:B------:R-:W-:Y:S05]  /*0250*/  @!P0 EXIT ;  /* 0x000000000000894d */ /* 0x000fea0003800000 */
[----:B------:R-:W-:Y:S01]  /*0260*/  UISETP.GE.U32.AND UP0, UPT, UR17, 0x4, UPT ;  /* 0x000000041100788c */ /* 0x000fe2000bf06070 */
[----:B------:R-:W-:-:S08]  /*0270*/  HFMA2 R3, -RZ, RZ, 0, 0 ;  /* 0x00000000ff037431 */ /* 0x000fd000000001ff */
[----:B------:R-:W-:Y:S05]  /*0280*/  BRA.U !UP0, `(.L_x_1) ;  /* 0x0000001108787547 */ /* 0x000fea000b800000 */
[----:B------:R-:W0:Y:S01]  /*0290*/  S2R R12, SR_TID.X ;  /* 0x00000000000c7919 */ /* 0x000e220000002100 */
[----:B------:R-:W-:Y:S01]  /*02a0*/  MOV R4, RZ ;  /* 0x000000ff00047202 */ /* 0x000fe20000000f00 */
[----:B------:R-:W1:Y:S01]  /*02b0*/  LDCU UR5, c[0x0][0x3b0] ;  /* 0x00007600ff0577ac */ /* 0x000e620008000800 */
[----:B------:R-:W2:Y:S01]  /*02c0*/  LDCU UR6, c[0x0][0x3b4] ;  /* 0x00007680ff0677ac */ /* 0x000ea20008000800 */
[----:B------:R-:W3:Y:S04]  /*02d0*/  LDCU UR17, c[0x0][0x388] ;  /* 0x00007100ff1177ac */ /* 0x000ee80008000800 */
.L_x_46:
[----:B0--3--:R-:W-:Y:S01]  /*02e0*/  LEA R3, R4, R12, 0x7 ;  /* 0x0000000c04037211 */ /* 0x009fe200078e38ff */
[----:B------:R-:W-:Y:S03]  /*02f0*/  BSSY.RECONVERGENT B2, `(.L_x_2) ;  /* 0x0000043000027945 */ /* 0x000fe60003800200 */
[----:B------:R-:W-:-:S13]  /*0300*/  ISETP.GE.AND P0, PT, R3, UR12, PT ;  /* 0x0000000c03007c0c */ /* 0x000fda000bf06270 */
[----:B-12---:R-:W-:Y:S05]  /*0310*/  @P0 BRA `(.L_x_3) ;  /* 0x0000000400000947 */ /* 0x006fea0003800000 */
[----:B------:R-:W-:-:S04]  /*0320*/  IMAD.WIDE R8, R3, 0x4, R18 ;  /* 0x0000000403087825 */ /* 0x000fc800078e0212 */
[----:B------:R-:W-:Y:S01]  /*0330*/  IMAD.WIDE R6, R3, 0x4, R24 ;  /* 0x0000000403067825 */ /* 0x000fe200078e0218 */
[----:B------:R-:W4:Y:S05]  /*0340*/  LDG.E R5, desc[UR18][R8.64] ;  /* 0x0000001208057981 */ /* 0x000f2a000c1e1900 */
[----:B------:R-:W5:Y:S01]  /*0350*/  LDG.E R6, desc[UR18][R6.64] ;  /* 0x0000001206067981 */ /* 0x000f62000c1e1900 */
[----:B------:R-:W-:Y:S01]  /*0360*/  BSSY.RECONVERGENT B0, `(.L_x_4) ;  /* 0x000000f000007945 */ /* 0x000fe20003800200 */
[----:B----4-:R-:W-:-:S04]  /*0370*/  FMUL R11, R5, R5 ;  /* 0x00000005050b7220 */ /* 0x010fc80000400000 */
[----:B-----5:R-:W-:-:S04]  /*0380*/  FFMA R11, R6, R6, R11 ;  /* 0x00000006060b7223 */ /* 0x020fc8000000000b */
[----:B------:R0:W4:Y:S01]  /*0390*/  MUFU.RSQ R2, R11 ;  /* 0x0000000b00027308 */ /* 0x0001220000001400 */
[----:B------:R-:W-:-:S04]  /*03a0*/  IADD3 R0, PT, PT, R11, -0xd000000, RZ ;  /* 0xf30000000b007810 */ /* 0x000fc80007ffe0ff */
[----:B------:R-:W-:-:S13]  /*03b0*/  ISETP.GT.U32.AND P0, PT, R0, 0x727fffff, PT ;  /* 0x727fffff0000780c */ /* 0x000fda0003f04070 */
[----:B0---4-:R-:W-:Y:S05]  /*03c0*/  @!P0 BRA `(.L_x_5) ;  /* 0x0000000000108947 */ /* 0x011fea0003800000 */
[----:B------:R-:W-:Y:S02]  /*03d0*/  MOV R0, R11 ;  /* 0x0000000b00007202 */ /* 0x000fe40000000f00 */
[----:B------:R-:W-:-:S07]  /*03e0*/  MOV R2, 0x400 ;  /* 0x0000040000027802 */ /* 0x000fce0000000f00 */
[----:B-123--:R-:W-:Y:S05]  /*03f0*/  CALL.REL.NOINC `($__internal_0_$__cuda_sm20_sqrt_rn_f32_slowpath) ;  /* 0x00000034003c7944 */ /* 0x00efea0003c00000 */
[----:B------:R-:W-:Y:S05]  /*0400*/  BRA `(.L_x_6) ;  /* 0x0000000000107947 */ /* 0x000fea0003800000 */
.L_x_5:
[----:B------:R-:W-:Y:S01]  /*0410*/  FMUL.FTZ R22, R11, R2 ;  /* 0x000000020b167220 */ /* 0x000fe20000410000 */
[----:B------:R-:W-:-:S03]  /*0420*/  FMUL.FTZ R0, R2, 0.5 ;  /* 0x3f00000002007820 */ /* 0x000fc60000410000 */
[----:B------:R-:W-:-:S04]  /*0430*/  FFMA R7, -R22, R22, R11 ;  /* 0x0000001616077223 */ /* 0x000fc8000000010b */
[----:B------:R-:W-:-:S07]  /*0440*/  FFMA R22, R7, R0, R22 ;  /* 0x0000000007167223 */ /* 0x000fce0000000016 */
.L_x_6:
[----:B-123--:R-:W-:Y:S05]  /*0450*/  BSYNC.RECONVERGENT B0 ;  /* 0x0000000000007941 */ /* 0x00efea0003800200 */
.L_x_4:
[----:B------:R-:W-:Y:S01]  /*0460*/  FSETP.GEU.AND P0, PT, R22, 9.9999999747524270788e-07, PT ;  /* 0x358637bd1600780b */ /* 0x000fe20003f0e000 */
[----:B------:R-:W-:Y:S01]  /*0470*/  BSSY.RECONVERGENT B3, `(.L_x_7) ;  /* 0x0000025000037945 */ /* 0x000fe20003800200 */
[----:B------:R-:W-:Y:S01]  /*0480*/  HFMA2 R11, -RZ, RZ, 0, 0 ;  /* 0x00000000ff0b7431 */ /* 0x000fe200000001ff */
[----:B------:R-:W-:-:S10]  /*0490*/  MOV R13, RZ ;  /* 0x000000ff000d7202 */ /* 0x000fd40000000f00 */
[----:B------:R-:W-:Y:S05]  /*04a0*/  @!P0 BRA `(.L_x_8) ;  /* 0x0000000000848947 */ /* 0x000fea0003800000 */
[----:B------:R-:W0:Y:S01]  /*04b0*/  MUFU.RCP R9, R22 ;  /* 0x0000001600097308 */ /* 0x000e220000001000 */
[----:B------:R-:W-:Y:S01]  /*04c0*/  FMUL R7, R22, UR5 ;  /* 0x0000000516077c20 */ /* 0x000fe20008400000 */
[----:B------:R-:W-:Y:S03]  /*04d0*/  BSSY.RECONVERGENT B4, `(.L_x_9) ;  /* 0x000000d000047945 */ /* 0x000fe60003800200 */
[----:B------:R-:W-:-:S04]  /*04e0*/  FMUL R0, R6, R7 ;  /* 0x0000000706007220 */ /* 0x000fc80000400000 */
[----:B------:R-:W1:Y:S01]  /*04f0*/  FCHK P0, R0, R22 ;  /* 0x0000001600007302 */ /* 0x000e620000000000 */
[----:B0-----:R-:W-:-:S04]  /*0500*/  FFMA R2, R9, -R22, 1 ;  /* 0x3f80000009027423 */ /* 0x001fc80000000816 */
[----:B------:R-:W-:-:S04]  /*0510*/  FFMA R9, R9, R2, R9 ;  /* 0x0000000209097223 */ /* 0x000fc80000000009 */
[----:B------:R-:W-:-:S04]  /*0520*/  FFMA R11, R0, R9, RZ ;  /* 0x00000009000b7223 */ /* 0x000fc800000000ff */
[----:B------:R-:W-:-:S04]  /*0530*/  FFMA R10, R11, -R22, R0 ;  /* 0x800000160b0a7223 */ /* 0x000fc80000000000 */
[----:B------:R-:W-:Y:S01]  /*0540*/  FFMA R10, R9, R10, R11 ;  /* 0x0000000a090a7223 */ /* 0x000fe2000000000b */
[----:B-1----:R-:W-:Y:S06]  /*0550*/  @!P0 BRA `(.L_x_10) ;  /* 0x0000000000108947 */ /* 0x002fec0003800000 */
[----:B------:R-:W-:Y:S02]  /*0560*/  MOV R2, R22 ;  /* 0x0000001600027202 */ /* 0x000fe40000000f00 */
[----:B------:R-:W-:-:S07]  /*0570*/  MOV R8, 0x590 ;  /* 0x0000059000087802 */ /* 0x000fce0000000f00 */
[----:B------:R-:W-:Y:S05]  /*0580*/  CALL.REL.NOINC `($__internal_1_$__cuda_sm3x_div_rn_noftz_f32_slowpath) ;  /* 0x0000003400307944 */ /* 0x000fea0003c00000 */
[----:B------:R-:W-:-:S07]  /*0590*/  MOV R10, R0 ;  /* 0x00000000000a7202 */ /* 0x000fce0000000f00 */
.L_x_10:
[----:B------:R-:W-:Y:S05]  /*05a0*/  BSYNC.RECONVERGENT B4 ;  /* 0x0000000000047941 */ /* 0x000fea0003800200 */
.L_x_9:
[----:B------:R-:W0:Y:S01]  /*05b0*/  MUFU.RCP R9, R22 ;  /* 0x0000001600097308 */ /* 0x000e220000001000 */
[----:B------:R-:W-:Y:S01]  /*05c0*/  FMUL R8, R5, R7 ;  /* 0x0000000705087220 */ /* 0x000fe20000400000 */
[----:B------:R-:W-:Y:S06]  /*05d0*/  BSSY.RECONVERGENT B4, `(.L_x_11) ;  /* 0x000000c000047945 */ /* 0x000fec0003800200 */
        /* <DEDUP_REMOVED lines=8> */
[----:B------:R-:W-:Y:S02]  /*0660*/  MOV R2, R22 ;  /* 0x0000001600027202 */ /* 0x000fe40000000f00 */
[----:B------:R-:W-:-:S07]  /*0670*/  MOV R8, 0x690 ;  /* 0x0000069000087802 */ /* 0x000fce0000000f00 */
[----:B------:R-:W-:Y:S05]  /*0680*/  CALL.REL.NOINC `($__internal_1_$__cuda_sm3x_div_rn_noftz_f32_slowpath) ;  /* 0x0000003000f07944 */ /* 0x000fea0003c00000 */
.L_x_12:
[----:B------:R-:W-:Y:S05]  /*0690*/  BSYNC.RECONVERGENT B4 ;  /* 0x0000000000047941 */ /* 0x000fea0003800200 */
.L_x_11:
[----:B------:R-:W-:Y:S01]  /*06a0*/  FFMA R11, -R5, UR6, R10 ;  /* 0x00000006050b7c23 */ /* 0x000fe2000800010a */
[----:B------:R-:W-:-:S07]  /*06b0*/  FFMA R13, R6, UR6, R0 ;  /* 0x00000006060d7c23 */ /* 0x000fce0008000000 */
.L_x_8:
[----:B------:R-:W-:Y:S05]  /*06c0*/  BSYNC.RECONVERGENT B3 ;  /* 0x0000000000037941 */ /* 0x000fea0003800200 */
.L_x_7:
[----:B------:R-:W-:Y:S02]  /*06d0*/  HFMA2 R8, -RZ, RZ, 0, 2.384185791015625e-07 ;  /* 0x00000004ff087431 */ /* 0x000fe400000001ff */
[----:B------:R-:W-:-:S05]  /*06e0*/  IMAD.WIDE R6, R3, 0x4, R26 ;  /* 0x0000000403067825 */ /* 0x000fca00078e021a */
[----:B------:R0:W-:Y:S01]  /*06f0*/  STG.E desc[UR18][R6.64], R11 ;  /* 0x0000000b06007986 */ /* 0x0001e2000c101912 */
[----:B------:R-:W-:-:S05]  /*0700*/  IMAD.WIDE R8, R3, R8, UR20 ;  /* 0x0000001403087e25 */ /* 0x000fca000f8e0208 */
[----:B------:R0:W-:Y:S02]  /*0710*/  STG.E desc[UR18][R8.64], R13 ;  /* 0x0000000d08007986 */ /* 0x0001e4000c101912 */
.L_x_3:
[----:B-123--:R-:W-:Y:S05]  /*0720*/  BSYNC.RECONVERGENT B2 ;  /* 0x0000000000027941 */ /* 0x00efea0003800200 */
.L_x_2:
[----:B------:R-:W-:Y:S01]  /*0730*/  IADD3 R5, PT, PT, R3, 0x80, RZ ;  /* 0x0000008003057810 */ /* 0x000fe20007ffe0ff */
[----:B------:R-:W-:Y:S03]  /*0740*/  BSSY.RECONVERGENT B2, `(.L_x_13) ;  /* 0x0000043000027945 */ /* 0x000fe60003800200 */
[----:B------:R-:W-:-:S13]  /*0750*/  ISETP.GE.AND P0, PT, R5, UR12, PT ;  /* 0x0000000c05007c0c */ /* 0x000fda000bf06270 */
[----:B------:R-:W-:Y:S05]  /*0760*/  @P0 BRA `(.L_x_14) ;  /* 0x0000000400000947 */ /* 0x000fea0003800000 */
[----:B0-----:R-:W-:-:S04]  /*0770*/  IMAD.WIDE R10, R5, 0x4, R18 ;  /* 0x00000004050a7825 */ /* 0x001fc800078e0212 */
[----:B------:R-:W-:Y:S01]  /*0780*/  IMAD.WIDE R8, R5, 0x4, R24 ;  /* 0x0000000405087825 */ /* 0x000fe200078e0218 */
[----:B------:R-:W2:Y:S04]  /*0790*/  LDG.E R6, desc[UR18][R10.64] ;  /* 0x000000120a067981 */ /* 0x000ea8000c1e1900 */
[----:B------:R-:W3:Y:S01]  /*07a0*/  LDG.E R7, desc[UR18][R8.64] ;  /* 0x0000001208077981 */ /* 0x000ee2000c1e1900 */
[----:B------:R-:W-:Y:S01]  /*07b0*/  BSSY.RECONVERGENT B0, `(.L_x_15) ;  /* 0x000000f000007945 */ /* 0x000fe20003800200 */
[----:B--2---:R-:W-:-:S04]  /*07c0*/  FMUL R0, R6, R6 ;  /* 0x0000000606007220 */ /* 0x004fc80000400000 */
[----:B---3--:R-:W-:-:S04]  /*07d0*/  FFMA R13, R7, R7, R0 ;  /* 0x00000007070d7223 */ /* 0x008fc80000000000 */
[----:B------:R0:W1:Y:S01]  /*07e0*/  MUFU.RSQ R2, R13 ;  /* 0x0000000d00027308 */ /* 0x0000620000001400 */
[----:B------:R-:W-:-:S04]  /*07f0*/  IADD3 R0, PT, PT, R13, -0xd000000, RZ ;  /* 0xf30000000d007810 */ /* 0x000fc80007ffe0ff */
[----:B------:R-:W-:-:S13]  /*0800*/  ISETP.GT.U32.AND P0, PT, R0, 0x727fffff, PT ;  /* 0x727fffff0000780c */ /* 0x000fda0003f04070 */
[----:B01----:R-:W-:Y:S05]  /*0810*/  @!P0 BRA `(.L_x_16) ;  /* 0x0000000000108947 */ /* 0x003fea0003800000 */
[----:B------:R-:W-:Y:S02]  /*0820*/  MOV R0, R13 ;  /* 0x0000000d00007202 */ /* 0x000fe40000000f00 */
[----:B------:R-:W-:-:S07]  /*0830*/  MOV R2, 0x850 ;  /* 0x0000085000027802 */ /* 0x000fce0000000f00 */
[----:B------:R-:W-:Y:S05]  /*0840*/  CALL.REL.NOINC `($__internal_0_$__cuda_sm20_sqrt_rn_f32_slowpath) ;  /* 0x0000003000287944 */ /* 0x000fea0003c00000 */
[----:B------:R-:W-:Y:S05]  /*0850*/  BRA `(.L_x_17) ;  /* 0x0000000000107947 */ /* 0x000fea0003800000 */
.L_x_16:
[----:B------:R-:W-:Y:S01]  /*0860*/  FMUL.FTZ R22, R13, R2 ;  /* 0x000000020d167220 */ /* 0x000fe20000410000 */
[----:B------:R-:W-:-:S03]  /*0870*/  FMUL.FTZ R0, R2, 0.5 ;  /* 0x3f00000002007820 */ /* 0x000fc60000410000 */
[----:B------:R-:W-:-:S04]  /*0880*/  FFMA R9, -R22, R22, R13 ;  /* 0x0000001616097223 */ /* 0x000fc8000000010d */
[----:B------:R-:W-:-:S07]  /*0890*/  FFMA R22, R9, R0, R22 ;  /* 0x0000000009167223 */ /* 0x000fce0000000016 */
.L_x_17:
[----:B------:R-:W-:Y:S05]  /*08a0*/  BSYNC.RECONVERGENT B0 ;  /* 0x0000000000007941 */ /* 0x000fea0003800200 */
.L_x_15:
        /* <DEDUP_REMOVED lines=20> */
.L_x_21:
[----:B------:R-:W-:Y:S05]  /*09f0*/  BSYNC.RECONVERGENT B4 ;  /* 0x0000000000047941 */ /* 0x000fea0003800200 */
.L_x_20:
        /* <DEDUP_REMOVED lines=14> */
.L_x_23:
[----:B------:R-:W-:Y:S05]  /*0ae0*/  BSYNC.RECONVERGENT B4 ;  /* 0x0000000000047941 */ /* 0x000fea0003800200 */
.L_x_22:
[----:B------:R-:W-:Y:S01]  /*0af0*/  FFMA R11, -R6, UR6, R11 ;  /* 0x00000006060b7c23 */ /* 0x000fe2000800010b */
[----:B------:R-:W-:-:S07]  /*0b00*/  FFMA R13, R7, UR6, R0 ;  /* 0x00000006070d7c23 */ /* 0x000fce0008000000 */
.L_x_19:
[----:B------:R-:W-:Y:S05]  /*0b10*/  BSYNC.RECONVERGENT B3 ;  /* 0x0000000000037941 */ /* 0x000fea0003800200 */
.L_x_18:
[----:B------:R-:W-:Y:S02]  /*0b20*/  HFMA2 R8, -RZ, RZ, 0, 2.384185791015625e-07 ;  /* 0x00000004ff087431 */ /* 0x000fe400000001ff */
[----:B------:R-:W-:-:S05]  /*0b30*/  IMAD.WIDE R6, R5, 0x4, R26 ;  /* 0x0000000405067825 */ /* 0x000fca00078e021a */
[----:B------:R1:W-:Y:S01]  /*0b40*/  STG.E desc[UR18][R6.64], R11 ;  /* 0x0000000b06007986 */ /* 0x0003e2000c101912 */
[----:B------:R-:W-:-:S05]  /*0b50*/  IMAD.WIDE R8, R5, R8, UR20 ;  /* 0x0000001405087e25 */ /* 0x000fca000f8e0208 */
[----:B------:R1:W-:Y:S02]  /*0b60*/  STG.E desc[UR18][R8.64], R13 ;  /* 0x0000000d08007986 */ /* 0x0003e4000c101912 */
.L_x_14:
[----:B------:R-:W-:Y:S05]  /*0b70*/  BSYNC.RECONVERGENT B2 ;  /* 0x0000000000027941 */ /* 0x000fea0003800200 */
.L_x_13:
[----:B------:R-:W-:Y:S01]  /*0b80*/  IADD3 R5, PT, PT, R3, 0x100, RZ ;  /* 0x0000010003057810 */ /* 0x000fe20007ffe0ff */
[----:B------:R-:W-:Y:S03]  /*0b90*/  BSSY.RECONVERGENT B2, `(.L_x_24) ;  /* 0x0000043000027945 */ /* 0x000fe60003800200 */
[----:B------:R-:W-:-:S13]  /*0ba0*/  ISETP.GE.AND P0, PT, R5, UR12, PT ;  /* 0x0000000c05007c0c */ /* 0x000fda000bf06270 */
[----:B------:R-:W-:Y:S05]  /*0bb0*/  @P0 BRA `(.L_x_25) ;  /* 0x0000000400000947 */ /* 0x000fea0003800000 */
[----:B01----:R-:W-:-:S04]  /*0bc0*/  IMAD.WIDE R10, R5, 0x4, R18 ;  /* 0x00000004050a7825 */ /* 0x003fc800078e0212 */
        /* <DEDUP_REMOVED lines=14> */
.L_x_27:
[----:B------:R-:W-:Y:S01]  /*0cb0*/  FMUL.FTZ R22, R13, R2 ;  /* 0x000000020d167220 */ /* 0x000fe20000410000 */
[----:B------:R-:W-:-:S03]  /*0cc0*/  FMUL.FTZ R0, R2, 0.5 ;  /* 0x3f00000002007820 */ /* 0x000fc60000410000 */
[----:B------:R-:W-:-:S04]  /*0cd0*/  FFMA R9, -R22, R22, R13 ;  /* 0x0000001616097223 */ /* 0x000fc8000000010d */
[----:B------:R-:W-:-:S07]  /*0ce0*/  FFMA R22, R9, R0, R22 ;  /* 0x0000000009167223 */ /* 0x000fce0000000016 */
.L_x_28:
[----:B------:R-:W-:Y:S05]  /*0cf0*/  BSYNC.RECONVERGENT B0 ;  /* 0x0000000000007941 */ /* 0x000fea0003800200 */
.L_x_26:
        /* <DEDUP_REMOVED lines=20> */
.L_x_32:
[----:B------:R-:W-:Y:S05]  /*0e40*/  BSYNC.RECONVERGENT B4 ;  /* 0x0000000000047941 */ /* 0x000fea0003800200 */
.L_x_31:
        /* <DEDUP_REMOVED lines=14> */
.L_x_34:
[----:B------:R-:W-:Y:S05]  /*0f30*/  BSYNC.RECONVERGENT B4 ;  /* 0x0000000000047941 */ /* 0x000fea0003800200 */
.L_x_33:
[----:B------:R-:W-:Y:S01]  /*0f40*/  FFMA R11, -R6, UR6, R11 ;  /* 0x00000006060b7c23 */ /* 0x000fe2000800010b */
[----:B------:R-:W-:-:S07]  /*0f50*/  FFMA R13, R7, UR6, R0 ;  /* 0x00000006070d7c23 */ /* 0x000fce0008000000 */
.L_x_30:
[----:B------:R-:W-:Y:S05]  /*0f60*/  BSYNC.RECONVERGENT B3 ;  /* 0x0000000000037941 */ /* 0x000fea0003800200 */
.L_x_29:
[----:B------:R-:W-:Y:S02]  /*0f70*/  HFMA2 R8, -RZ, RZ, 0, 2.384185791015625e-07 ;  /* 0x00000004ff087431 */ /* 0x000fe400000001ff */
[----:B------:R-:W-:-:S05]  /*0f80*/  IMAD.WIDE R6, R5, 0x4, R26 ;  /* 0x0000000405067825 */ /* 0x000fca00078e021a */
[----:B------:R2:W-:Y:S01]  /*0f90*/  STG.E desc[UR18][R6.64], R11 ;  /* 0x0000000b06007986 */ /* 0x0005e2000c101912 */
[----:B------:R-:W-:-:S05]  /*0fa0*/  IMAD.WIDE R8, R5, R8, UR20 ;  /* 0x0000001405087e25 */ /* 0x000fca000f8e0208 */
[----:B------:R2:W-:Y:S02]  /*0fb0*/  STG.E desc[UR18][R8.64], R13 ;  /* 0x0000000d08007986 */ /* 0x0005e4000c101912 */
.L_x_25:
[----:B------:R-:W-:Y:S05]  /*0fc0*/  BSYNC.RECONVERGENT B2 ;  /* 0x0000000000027941 */ /* 0x000fea0003800200 */
.L_x_24:
[----:B------:R-:W-:Y:S01]  /*0fd0*/  IADD3 R3, PT, PT, R3, 0x180, RZ ;  /* 0x0000018003037810 */ /* 0x000fe20007ffe0ff */
[----:B------:R-:W-:Y:S03]  /*0fe0*/  BSSY.RECONVERGENT B2, `(.L_x_35) ;  /* 0x0000043000027945 */ /* 0x000fe60003800200 */
[----:B------:R-:W-:-:S13]  /*0ff0*/  ISETP.GE.AND P0, PT, R3, UR12, PT ;  /* 0x0000000c03007c0c */ /* 0x000fda000bf06270 */
[----:B------:R-:W-:Y:S05]  /*1000*/  @P0 BRA `(.L_x_36) ;  /* 0x0000000400000947 */ /* 0x000fea0003800000 */
[----:B012---:R-:W-:-:S04]  /*1010*/  IMAD.WIDE R8, R3, 0x4, R18 ;  /* 0x0000000403087825 */ /* 0x007fc800078e0212 */
[----:B------:R-:W-:Y:S01]  /*1020*/  IMAD.WIDE R6, R3, 0x4, R24 ;  /* 0x0000000403067825 */ /* 0x000fe200078e0218 */
[----:B------:R-:W2:Y:S05]  /*1030*/  LDG.E R5, desc[UR18][R8.64] ;  /* 0x0000001208057981 */ /* 0x000eaa000c1e1900 */
        /* <DEDUP_REMOVED lines=12> */
.L_x_38:
[----:B------:R-:W-:Y:S01]  /*1100*/  FMUL.FTZ R22, R11, R2 ;  /* 0x000000020b167220 */ /* 0x000fe20000410000 */
[----:B------:R-:W-:-:S03]  /*1110*/  FMUL.FTZ R0, R2, 0.5 ;  /* 0x3f00000002007820 */ /* 0x000fc60000410000 */
[----:B------:R-:W-:-:S04]  /*1120*/  FFMA R7, -R22, R22, R11 ;  /* 0x0000001616077223 */ /* 0x000fc8000000010b */
[----:B------:R-:W-:-:S07]  /*1130*/  FFMA R22, R7, R0, R22 ;  /* 0x0000000007167223 */ /* 0x000fce0000000016 */
.L_x_39:
[----:B------:R-:W-:Y:S05]  /*1140*/  BSYNC.RECONVERGENT B0 ;  /* 0x0000000000007941 */ /* 0x000fea0003800200 */
.L_x_37:
        /* <DEDUP_REMOVED lines=20> */
.L_x_43:
[----:B------:R-:W-:Y:S05]  /*1290*/  BSYNC.RECONVERGENT B4 ;  /* 0x0000000000047941 */ /* 0x000fea0003800200 */
.L_x_42:
        /* <DEDUP_REMOVED lines=14> */
.L_x_45:
[----:B------:R-:W-:Y:S05]  /*1380*/  BSYNC.RECONVERGENT B4 ;  /* 0x0000000000047941 */ /* 0x000fea0003800200 */
.L_x_44:
[----:B------:R-:W-:Y:S01]  /*1390*/  FFMA R9, -R5, UR6, R10 ;  /* 0x0000000605097c23 */ /* 0x000fe2000800010a */
[----:B------:R-:W-:-:S07]  /*13a0*/  FFMA R11, R6, UR6, R0 ;  /* 0x00000006060b7c23 */ /* 0x000fce0008000000 */
.L_x_41:
[----:B------:R-:W-:Y:S05]  /*13b0*/  BSYNC.RECONVERGENT B3 ;  /* 0x0000000000037941 */ /* 0x000fea0003800200 */
.L_x_40:
[----:B------:R-:W-:Y:S02]  /*13c0*/  HFMA2 R2, -RZ, RZ, 0, 2.384185791015625e-07 ;  /* 0x00000004ff027431 */ /* 0x000fe400000001ff */
[----:B------:R-:W-:-:S05]  /*13d0*/  IMAD.WIDE R6, R3, 0x4, R26 ;  /* 0x0000000403067825 */ /* 0x000fca00078e021a */
[----:B------:R3:W-:Y:S01]  /*13e0*/  STG.E desc[UR18][R6.64], R9 ;  /* 0x0000000906007986 */ /* 0x0007e2000c101912 */
[----:B------:R-:W-:-:S05]  /*13f0*/  IMAD.WIDE R2, R3, R2, UR20 ;  /* 0x0000001403027e25 */ /* 0x000fca000f8e0202 */
[----:B------:R3:W-:Y:S02]  /*1400*/  STG.E desc[UR18][R2.64], R11 ;  /* 0x0000000b02007986 */ /* 0x0007e4000c101912 */
.L_x_36:
[----:B------:R-:W-:Y:S05]  /*1410*/  BSYNC.RECONVERGENT B2 ;  /* 0x0000000000027941 */ /* 0x000fea0003800200 */
.L_x_35:
[----:B------:R-:W-:Y:S01]  /*1420*/  ULOP3.LUT UR4, UR17, 0x7ffffffc, URZ, 0xc0, !UPT ;  /* 0x7ffffffc11047892 */ /* 0x000fe2000f8ec0ff */
[----:B------:R-:W-:-:S05]  /*1430*/  IADD3 R4, PT, PT, R4, 0x4, RZ ;  /* 0x0000000404047810 */ /* 0x000fca0007ffe0ff */
[----:B------:R-:W-:-:S13]  /*1440*/  ISETP.NE.AND P0, PT, R4, UR4, PT ;  /* 0x0000000404007c0c */ /* 0x000fda000bf05270 */
[----:B------:R-:W-:Y:S05]  /*1450*/  @P0 BRA `(.L_x_46) ;  /* 0xffffffec00a00947 */ /* 0x000fea000383ffff */
[----:B---3--:R-:W-:-:S07]  /*1460*/  MOV R3, UR4 ;  /* 0x0000000400037c02 */ /* 0x008fce0008000f00 */
.L_x_1:
[----:B------:R-:W-:-:S06]  /*1470*/  ULOP3.LUT UP0, UR4, UR17, 0x3, URZ, 0xc0, !UPT ;  /* 0x0000000311047892 */ /* 0x000fcc000f80c0ff */
[----:B------:R-:W-:-:S13]  /*1480*/  PLOP3.LUT P0, PT, PT, PT, UP0, 0x80, 0x8 ;  /* 0x000000000008781c */ /* 0x000fda0003f0f008 */
[----:B------:R-:W-:Y:S05]  /*1490*/  @!P0 EXIT ;  /* 0x000000000000894d */ /* 0x000fea0003800000 */
[----:B------:R-:W3:Y:S01]  /*14a0*/  S2R R0, SR_TID.X ;  /* 0x0000000000007919 */ /* 0x000ee20000002100 */
[----:B------:R-:W4:Y:S01]  /*14b0*/  LDCU.128 UR8, c[0x0][0x390] ;  /* 0x00007200ff0877ac */ /* 0x000f220008000c00 */
[----:B------:R-:W5:Y:S01]  /*14c0*/  LDCU.128 UR20, c[0x0][0x3a0] ;  /* 0x00007400ff1477ac */ /* 0x000f620008000c00 */
[----:B------:R-:W-:Y:S02]  /*14d0*/  USHF.L.U32 UR6, UR24, 0x2, URZ ;  /* 0x0000000218067899 */ /* 0x000fe400080006ff */
[----:B------:R-:W-:Y:S01]  /*14e0*/  USHF.L.U64.HI UR5, UR24, 0x2, UR16 ;  /* 0x0000000218057899 */ /* 0x000fe20008010210 */
[----:B------:R-:W0:Y:S01]  /*14f0*/  LDCU UR13, c[0x0][0x3b0] ;  /* 0x00007600ff0d77ac */ /* 0x000e220008000800 */
[----:B------:R-:W0:Y:S01]  /*1500*/  LDCU UR14, c[0x0][0x3b4] ;  /* 0x00007680ff0e77ac */ /* 0x000e220008000800 */
[----:B----4-:R-:W-:Y:S02]  /*1510*/  UIADD3 UR7, UP0, UPT, UR6, UR10, URZ ;  /* 0x0000000a06077290 */ /* 0x010fe4000ff1e0ff */
[----:B------:R-:W-:-:S02]  /*1520*/  UIADD3 UR8, UP1, UPT, UR6, UR8, URZ ;  /* 0x0000000806087290 */ /* 0x000fc4000ff3e0ff */
[----:B-----5:R-:W-:Y:S02]  /*1530*/  UIADD3 UR10, UP2, UPT, UR6, UR22, URZ ;  /* 0x00000016060a7290 */ /* 0x020fe4000ff5e0ff */
[----:B------:R-:W-:Y:S02]  /*1540*/  UIADD3 UR20, UP3, UPT, UR6, UR20, URZ ;  /* 0x0000001406147290 */ /* 0x000fe4000ff7e0ff */
[----:B------:R-:W-:Y:S02]  /*1550*/  UIADD3.X UR6, UPT, UPT, UR5, UR11, URZ, UP0, !UPT ;  /* 0x0000000b05067290 */ /* 0x000fe400087fe4ff */
[----:B------:R-:W-:Y:S01]  /*1560*/  UIADD3.X UR9, UPT, UPT, UR5, UR9, URZ, UP1, !UPT ;  /* 0x0000000905097290 */ /* 0x000fe20008ffe4ff */
[----:B---3--:R-:W-:Y:S01]  /*1570*/  LEA R3, R3, R0, 0x7 ;  /* 0x0000000003037211 */ /* 0x008fe200078e38ff */
[----:B------:R-:W-:Y:S02]  /*1580*/  UIADD3.X UR11, UPT, UPT, UR5, UR23, URZ, UP2, !UPT ;  /* 0x00000017050b7290 */ /* 0x000fe400097fe4ff */
[----:B------:R-:W-:-:S02]  /*1590*/  UIADD3.X UR21, UPT, UPT, UR5, UR21, URZ, UP3, !UPT ;  /* 0x0000001505157290 */ /* 0x000fc40009ffe4ff */
[----:B0-----:R-:W-:-:S12]  /*15a0*/  UIADD3 UR4, UPT, UPT, -UR4, URZ, URZ ;  /* 0x000000ff04047290 */ /* 0x001fd8000fffe1ff */
.L_x_58:
[----:B------:R-:W-:Y:S01]  /*15b0*/  ISETP.GE.AND P0, PT, R3, UR12, PT ;  /* 0x0000000c03007c0c */ /* 0x000fe2000bf06270 */
[----:B------:R-:W-:Y:S01]  /*15c0*/  UIADD3 UR4, UPT, UPT, UR4, 0x1, URZ ;  /* 0x0000000104047890 */ /* 0x000fe2000fffe0ff */
[----:B------:R-:W-:Y:S03]  /*15d0*/  BSSY.RECONVERGENT B2, `(.L_x_47) ;  /* 0x000004a000027945 */ /* 0x000fe60003800200 */
[----:B------:R-:W-:-:S08]  /*15e0*/  UISETP.NE.AND UP0, UPT, UR4, URZ, UPT ;  /* 0x000000ff0400728c */ /* 0x000fd0000bf05270 */
[----:B0-----:R-:W-:Y:S05]  /*15f0*/  @P0 BRA `(.L_x_48) ;  /* 0x00000004001c0947 */ /* 0x001fea0003800000 */
[----:B-12---:R-:W-:Y:S02]  /*1600*/  MOV R6, UR10 ;  /* 0x0000000a00067c02 */ /* 0x006fe40008000f00 */
[----:B------:R-:W-:Y:S02]  /*1610*/  MOV R7, UR11 ;  /* 0x0000000b00077c02 */ /* 0x000fe40008000f00 */
[----:B------:R-:W-:Y:S02]  /*1620*/  MOV R4, UR20 ;  /* 0x0000001400047c02 */ /* 0x000fe40008000f00 */
[----:B------:R-:W-:Y:S01]  /*1630*/  MOV R5, UR21 ;  /* 0x0000001500057c02 */ /* 0x000fe20008000f00 */
[----:B------:R-:W-:-:S04]  /*1640*/  IMAD.WIDE R6, R3, 0x4, R6 ;  /* 0x0000000403067825 */ /* 0x000fc800078e0206 */
[----:B------:R-:W-:Y:S01]  /*1650*/  IMAD.WIDE R4, R3, 0x4, R4 ;  /* 0x0000000403047825 */ /* 0x000fe200078e0204 */
[----:B------:R0:W2:Y:S04]  /*1660*/  LDG.E R10, desc[UR18][R6.64] ;  /* 0x00000012060a7981 */ /* 0x0000a8000c1e1900 */
[----:B------:R1:W3:Y:S01]  /*1670*/  LDG.E R11, desc[UR18][R4.64] ;  /* 0x00000012040b7981 */ /* 0x0002e2000c1e1900 */
[----:B------:R-:W-:Y:S01]  /*1680*/  MOV R8, UR7 ;  /* 0x0000000700087c02 */ /* 0x000fe20008000f00 */
[----:B------:R-:W-:Y:S01]  /*1690*/  BSSY.RECONVERGENT B0, `(.L_x_49) ;  /* 0x0000014000007945 */ /* 0x000fe20003800200 */
[----:B------:R-:W-:Y:S02]  /*16a0*/  MOV R9, UR6 ;  /* 0x0000000600097c02 */ /* 0x000fe40008000f00 */
[----:B------:R-:W-:-:S02]  /*16b0*/  MOV R12, UR8 ;  /* 0x00000008000c7c02 */ /* 0x000fc40008000f00 */
[----:B------:R-:W-:Y:S01]  /*16c0*/  MOV R13, UR9 ;  /* 0x00000009000d7c02 */ /* 0x000fe20008000f00 */
[----:B0-----:R-:W-:-:S04]  /*16d0*/  IMAD.WIDE R6, R3, 0x4, R8 ;  /* 0x0000000403067825 */ /* 0x001fc800078e0208 */
[----:B-1----:R-:W-:-:S04]  /*16e0*/  IMAD.WIDE R4, R3, 0x4, R12 ;  /* 0x0000000403047825 */ /* 0x002fc800078e020c */
        /* <DEDUP_REMOVED lines=10> */
.L_x_50:
[----:B------:R-:W-:Y:S01]  /*1790*/  FMUL.FTZ R22, R15, R2 ;  /* 0x000000020f167220 */ /* 0x000fe20000410000 */
[----:B------:R-:W-:-:S03]  /*17a0*/  FMUL.FTZ R0, R2, 0.5 ;  /* 0x3f00000002007820 */ /* 0x000fc60000410000 */
[----:B------:R-:W-:-:S04]  /*17b0*/  FFMA R9, -R22, R22, R15 ;  /* 0x0000001616097223 */ /* 0x000fc8000000010f */
[----:B------:R-:W-:-:S07]  /*17c0*/  FFMA R22, R9, R0, R22 ;  /* 0x0000000009167223 */ /* 0x000fce0000000016 */
.L_x_51:
[----:B------:R-:W-:Y:S05]  /*17d0*/  BSYNC.RECONVERGENT B0 ;  /* 0x0000000000007941 */ /* 0x000fea0003800200 */
.L_x_49:
        /* <DEDUP_REMOVED lines=20> */
.L_x_55:
[----:B------:R-:W-:Y:S05]  /*1920*/  BSYNC.RECONVERGENT B4 ;  /* 0x0000000000047941 */ /* 0x000fea0003800200 */
.L_x_54:
        /* <DEDUP_REMOVED lines=14> */
.L_x_57:
[----:B------:R-:W-:Y:S05]  /*1a10*/  BSYNC.RECONVERGENT B4 ;  /* 0x0000000000047941 */ /* 0x000fea0003800200 */
.L_x_56:
[----:B------:R-:W-:Y:S01]  /*1a20*/  FFMA R13, -R10, UR14, R13 ;  /* 0x0000000e0a0d7c23 */ /* 0x000fe2000800010d */
[----:B------:R-:W-:-:S07]  /*1a30*/  FFMA R9, R11, UR14, R0 ;  /* 0x0000000e0b097c23 */ /* 0x000fce0008000000 */
.L_x_53:
[----:B------:R-:W-:Y:S05]  /*1a40*/  BSYNC.RECONVERGENT B3 ;  /* 0x0000000000037941 */ /* 0x000fea0003800200 */
.L_x_52:
[----:B------:R0:W-:Y:S04]  /*1a50*/  STG.E desc[UR18][R4.64], R13 ;  /* 0x0000000d04007986 */ /* 0x0001e8000c101912 */
[----:B------:R0:W-:Y:S02]  /*1a60*/  STG.E desc[UR18][R6.64], R9 ;  /* 0x0000000906007986 */ /* 0x0001e4000c101912 */
.L_x_48:
[----:B------:R-:W-:Y:S05]  /*1a70*/  BSYNC.RECONVERGENT B2 ;  /* 0x0000000000027941 */ /* 0x000fea0003800200 */
.L_x_47:
[----:B------:R-:W-:Y:S01]  /*1a80*/  IADD3 R3, PT, PT, R3, 0x80, RZ ;  /* 0x0000008003037810 */ /* 0x000fe20007ffe0ff */
[----:B------:R-:W-:Y:S06]  /*1a90*/  BRA.U UP0, `(.L_x_58) ;  /* 0xfffffff900c47547 */ /* 0x000fec000b83ffff */
[----:B------:R-:W-:Y:S05]  /*1aa0*/  EXIT ;  /* 0x000000000000794d */ /* 0x000fea0003800000 */
.L_x_0:
[----:B------:R-:W-:-:S06]  /*1ab0*/  UISETP.GE.AND UP0, UPT, UR17, 0x1, UPT ;  /* 0x000000011100788c */ /* 0x000fcc000bf06270 */
[----:B------:R-:W-:-:S13]  /*1ac0*/  PLOP3.LUT P0, PT, PT, PT, UP0, 0x80, 0x8 ;  /* 0x000000000008781c */ /* 0x000fda0003f0f008 */
[----:B------:R-:W-:Y:S05]  /*1ad0*/  @!P0 EXIT ;  /* 0x000000000000894d */ /* 0x000fea0003800000 */
[----:B------:R-:W-:Y:S01]  /*1ae0*/  UISETP.GE.U32.AND UP0, UPT, UR17, 0x4, UPT ;  /* 0x000000041100788c */ /* 0x000fe2000bf06070 */
[----:B------:R-:W-:-:S08]  /*1af0*/  HFMA2 R3, -RZ, RZ, 0, 0 ;  /* 0x00000000ff037431 */ /* 0x000fd000000001ff */
[----:B------:R-:W-:Y:S05]  /*1b00*/  BRA.U !UP0, `(.L_x_59) ;  /* 0x0000001108387547 */ /* 0x000fea000b800000 */
[----:B------:R-:W0:Y:S01]  /*1b10*/  S2R R3, SR_TID.X ;  /* 0x0000000000037919 */ /* 0x000e220000002100 */
[----:B------:R-:W-:Y:S01]  /*1b20*/  UIADD3 UR13, UP0, UPT, UR13, 0x400, URZ ;  /* 0x000004000d0d7890 */ /* 0x000fe2000ff1e0ff */
[----:B------:R-:W1:Y:S03]  /*1b30*/  LDCU UR15, c[0x0][0x3b0] ;  /* 0x00007600ff0f77ac */ /* 0x000e660008000800 */
[----:B------:R-:W-:Y:S02]  /*1b40*/  UIADD3.X UR14, UPT, UPT, URZ, UR14, URZ, UP0, !UPT ;  /* 0x0000000eff0e7290 */ /* 0x000fe400087fe4ff */
[----:B------:R-:W-:Y:S02]  /*1b50*/  UIADD3 UR10, UP0, UPT, UR13, UR10, URZ ;  /* 0x0000000a0d0a7290 */ /* 0x000fe4000ff1e0ff */
[----:B------:R-:W-:Y:S02]  /*1b60*/  UIADD3 UR12, UP1, UPT, UR13, UR8, URZ ;  /* 0x000000080d0c7290 */ /* 0x000fe4000ff3e0ff */
[----:B------:R-:W-:-:S02]  /*1b70*/  UIADD3.X UR11, UPT, UPT, UR14, UR11, URZ, UP0, !UPT ;  /* 0x0000000b0e0b7290 */ /* 0x000fc400087fe4ff */
[----:B------:R-:W-:Y:S02]  /*1b80*/  UIADD3.X UR9, UPT, UPT, UR14, UR9, URZ, UP1, !UPT ;  /* 0x000000090e097290 */ /* 0x000fe40008ffe4ff */
[----:B------:R-:W-:Y:S02]  /*1b90*/  UIADD3 UR8, UP0, UPT, UR13, UR4, URZ ;  /* 0x000000040d087290 */ /* 0x000fe4000ff1e0ff */
[----:B------:R-:W-:Y:S02]  /*1ba0*/  UIADD3 UR6, UP1, UPT, UR13, UR6, URZ ;  /* 0x000000060d067290 */ /* 0x000fe4000ff3e0ff */
[----:B------:R-:W-:Y:S01]  /*1bb0*/  ULOP3.LUT UR4, UR17, 0x7ffffffc, URZ, 0xc0, !UPT ;  /* 0x7ffffffc11047892 */ /* 0x000fe2000f8ec0ff */
[----:B------:R-:W2:Y:S01]  /*1bc0*/  LDCU UR16, c[0x0][0x3b4] ;  /* 0x00007680ff1077ac */ /* 0x000ea20008000800 */
[----:B------:R-:W-:Y:S02]  /*1bd0*/  UIADD3.X UR5, UPT, UPT, UR14, UR5, URZ, UP0, !UPT ;  /* 0x000000050e057290 */ /* 0x000fe400087fe4ff */
[----:B------:R-:W-:-:S02]  /*1be0*/  UIADD3.X UR7, UPT, UPT, UR14, UR7, URZ, UP1, !UPT ;  /* 0x000000070e077290 */ /* 0x000fc40008ffe4ff */
[----:B-1----:R-:W-:-:S12]  /*1bf0*/  UIADD3 UR4, UPT, UPT, -UR4, URZ, URZ ;  /* 0x000000ff04047290 */ /* 0x002fd8000fffe1ff */
.L_x_96:
[----:B------:R-:W-:Y:S02]  /*1c00*/  MOV R16, UR10 ;  /* 0x0000000a00107c02 */ /* 0x000fe40008000f00 */
[----:B------:R-:W-:Y:S02]  /*1c10*/  MOV R17, UR11 ;  /* 0x0000000b00117c02 */ /* 0x000fe40008000f00 */
[----:B------:R-:W-:Y:S02]  /*1c20*/  MOV R14, UR12 ;  /* 0x0000000c000e7c02 */ /* 0x000fe40008000f00 */
[----:B------:R-:W-:Y:S01]  /*1c30*/  MOV R15, UR9 ;  /* 0x00000009000f7c02 */ /* 0x000fe20008000f00 */
[----:B0-----:R-:W-:-:S04]  /*1c40*/  IMAD.WIDE R16, R3, 0x4, R16 ;  /* 0x0000000403107825 */ /* 0x001fc800078e0210 */
[----:B------:R-:W-:Y:S01]  /*1c50*/  IMAD.WIDE R14, R3, 0x4, R14 ;  /* 0x00000004030e7825 */ /* 0x000fe200078e020e */
[----:B-1----:R-:W3:Y:S04]  /*1c60*/  LDG.E R5, desc[UR18][R16.64+-0x400] ;  /* 0xfffc001210057981 */ /* 0x002ee8000c1e1900 */
[----:B------:R-:W4:Y:S01]  /*1c70*/  LDG.E R4, desc[UR18][R14.64+-0x400] ;  /* 0xfffc00120e047981 */ /* 0x000f22000c1e1900 */
[----:B------:R-:W-:Y:S01]  /*1c80*/  BSSY.RECONVERGENT B0, `(.L_x_60) ;  /* 0x000000f000007945 */ /* 0x000fe20003800200 */
[----:B---3--:R-:W-:-:S04]  /*1c90*/  FMUL R7, R5, R5 ;  /* 0x0000000505077220 */ /* 0x008fc80000400000 */
[----:B----4-:R-:W-:-:S04]  /*1ca0*/  FFMA R7, R4, R4, R7 ;  /* 0x0000000404077223 */ /* 0x010fc80000000007 */
[----:B------:R0:W1:Y:S01]  /*1cb0*/  MUFU.RSQ R2, R7 ;  /* 0x0000000700027308 */ /* 0x0000620000001400 */
[----:B------:R-:W-:-:S04]  /*1cc0*/  IADD3 R0, PT, PT, R7, -0xd000000, RZ ;  /* 0xf300000007007810 */ /* 0x000fc80007ffe0ff */
[----:B------:R-:W-:-:S13]  /*1cd0*/  ISETP.GT.U32.AND P0, PT, R0, 0x727fffff, PT ;  /* 0x727fffff0000780c */ /* 0x000fda0003f04070 */
[----:B01----:R-:W-:Y:S05]  /*1ce0*/  @!P0 BRA `(.L_x_61) ;  /* 0x0000000000108947 */ /* 0x003fea0003800000 */
[----:B------:R-:W-:Y:S02]  /*1cf0*/  MOV R0, R7 ;  /* 0x0000000700007202 */ /* 0x000fe40000000f00 */
[----:B------:R-:W-:-:S07]  /*1d00*/  MOV R2, 0x1d20 ;  /* 0x00001d2000027802 */ /* 0x000fce0000000f00 */
[----:B--2---:R-:W-:Y:S05]  /*1d10*/  CALL.REL.NOINC `($__internal_0_$__cuda_sm20_sqrt_rn_f32_slowpath) ;  /* 0x0000001800f47944 */ /* 0x004fea0003c00000 */
[----:B------:R-:W-:Y:S05]  /*1d20*/  BRA `(.L_x_62) ;  /* 0x0000000000107947 */ /* 0x000fea0003800000 */
.L_x_61:
[----:B------:R-:W-:Y:S01]  /*1d30*/  FMUL.FTZ R22, R7, R2 ;  /* 0x0000000207167220 */ /* 0x000fe20000410000 */
[----:B------:R-:W-:-:S03]  /*1d40*/  FMUL.FTZ R0, R2, 0.5 ;  /* 0x3f00000002007820 */ /* 0x000fc60000410000 */
[----:B------:R-:W-:-:S04]  /*1d50*/  FFMA R7, -R22, R22, R7 ;  /* 0x0000001616077223 */ /* 0x000fc80000000107 */
[----:B------:R-:W-:-:S07]  /*1d60*/  FFMA R22, R7, R0, R22 ;  /* 0x0000000007167223 */ /* 0x000fce0000000016 */
.L_x_62:
[----:B--2---:R-:W-:Y:S05]  /*1d70*/  BSYNC.RECONVERGENT B0 ;  /* 0x0000000000007941 */ /* 0x004fea0003800200 */
.L_x_60:
        /* <DEDUP_REMOVED lines=20> */
.L_x_66:
[----:B------:R-:W-:Y:S05]  /*1ec0*/  BSYNC.RECONVERGENT B3 ;  /* 0x0000000000037941 */ /* 0x000fea0003800200 */
.L_x_65:
        /* <DEDUP_REMOVED lines=14> */
.L_x_68:
[----:B------:R-:W-:Y:S05]  /*1fb0*/  BSYNC.RECONVERGENT B3 ;  /* 0x0000000000037941 */ /* 0x000fea0003800200 */
.L_x_67:
[----:B------:R-:W-:Y:S01]  /*1fc0*/  FFMA R9, -R5, UR16, R7 ;  /* 0x0000001005097c23 */ /* 0x000fe20008000107 */
[----:B------:R-:W-:-:S07]  /*1fd0*/  FFMA R11, R4, UR16, R0 ;  /* 0x00000010040b7c23 */ /* 0x000fce0008000000 */
.L_x_64:
[----:B------:R-:W-:Y:S05]  /*1fe0*/  BSYNC.RECONVERGENT B2 ;  /* 0x0000000000027941 */ /* 0x000fea0003800200 */
.L_x_63:
[----:B------:R-:W-:Y:S02]  /*1ff0*/  MOV R12, UR8 ;  /* 0x00000008000c7c02 */ /* 0x000fe40008000f00 */
[----:B------:R-:W-:Y:S02]  /*2000*/  MOV R13, UR5 ;  /* 0x00000005000d7c02 */ /* 0x000fe40008000f00 */
[----:B------:R-:W-:Y:S02]  /*2010*/  MOV R6, UR6 ;  /* 0x0000000600067c02 */ /* 0x000fe40008000f00 */
[----:B------:R-:W-:Y:S01]  /*2020*/  MOV R7, UR7 ;  /* 0x0000000700077c02 */ /* 0x000fe20008000f00 */
[----:B------:R-:W-:-:S04]  /*2030*/  IMAD.WIDE R12, R3, 0x4, R12 ;  /* 0x00000004030c7825 */ /* 0x000fc800078e020c */
[----:B------:R-:W-:Y:S01]  /*2040*/  IMAD.WIDE R6, R3, 0x4, R6 ;  /* 0x0000000403067825 */ /* 0x000fe200078e0206 */
[----:B------:R0:W-:Y:S04]  /*2050*/  STG.E desc[UR18][R12.64+-0x400], R9 ;  /* 0xfffc00090c007986 */ /* 0x0001e8000c101912 */
[----:B------:R0:W-:Y:S04]  /*2060*/  STG.E desc[UR18][R6.64+-0x400], R11 ;  /* 0xfffc000b06007986 */ /* 0x0001e8000c101912 */
        /* <DEDUP_REMOVED lines=13> */
.L_x_70:
[----:B------:R-:W-:Y:S01]  /*2140*/  FMUL.FTZ R22, R21, R2 ;  /* 0x0000000215167220 */ /* 0x000fe20000410000 */
[----:B------:R-:W-:-:S03]  /*2150*/  FMUL.FTZ R0, R2, 0.5 ;  /* 0x3f00000002007820 */ /* 0x000fc60000410000 */
[----:B------:R-:W-:-:S04]  /*2160*/  FFMA R9, -R22, R22, R21 ;  /* 0x0000001616097223 */ /* 0x000fc80000000115 */
[----:B------:R-:W-:-:S07]  /*2170*/  FFMA R22, R9, R0, R22 ;  /* 0x0000000009167223 */ /* 0x000fce0000000016 */
.L_x_71:
[----:B------:R-:W-:Y:S05]  /*2180*/  BSYNC.RECONVERGENT B0 ;  /* 0x0000000000007941 */ /* 0x000fea0003800200 */
.L_x_69:
        /* <DEDUP_REMOVED lines=20> */
.L_x_75:
[----:B------:R-:W-:Y:S05]  /*22d0*/  BSYNC.RECONVERGENT B3 ;  /* 0x0000000000037941 */ /* 0x000fea0003800200 */
.L_x_74:
        /* <DEDUP_REMOVED lines=14> */
.L_x_77:
[----:B------:R-:W-:Y:S05]  /*23c0*/  BSYNC.RECONVERGENT B3 ;  /* 0x0000000000037941 */ /* 0x000fea0003800200 */
.L_x_76:
[----:B------:R-:W-:Y:S01]  /*23d0*/  FFMA R11, -R5, UR16, R11 ;  /* 0x00000010050b7c23 */ /* 0x000fe2000800010b */
[----:B------:R-:W-:-:S07]  /*23e0*/  FFMA R9, R4, UR16, R0 ;  /* 0x0000001004097c23 */ /* 0x000fce0008000000 */
.L_x_73:
[----:B------:R-:W-:Y:S05]  /*23f0*/  BSYNC.RECONVERGENT B2 ;  /* 0x0000000000027941 */ /* 0x000fea0003800200 */
.L_x_72:
        /* <DEDUP_REMOVED lines=15> */
.L_x_79:
[----:B------:R-:W-:Y:S01]  /*24f0*/  FMUL.FTZ R22, R21, R2 ;  /* 0x0000000215167220 */ /* 0x000fe20000410000 */
[----:B------:R-:W-:-:S03]  /*2500*/  FMUL.FTZ R0, R2, 0.5 ;  /* 0x3f00000002007820 */ /* 0x000fc60000410000 */
[----:B------:R-:W-:-:S04]  /*2510*/  FFMA R9, -R22, R22, R21 ;  /* 0x0000001616097223 */ /* 0x000fc80000000115 */
[----:B------:R-:W-:-:S07]  /*2520*/  FFMA R22, R9, R0, R22 ;  /* 0x0000000009167223 */ /* 0x000fce0000000016 */
.L_x_80:
[----:B------:R-:W-:Y:S05]  /*2530*/  BSYNC.RECONVERGENT B0 ;  /* 0x0000000000007941 */ /* 0x000fea0003800200 */
.L_x_78:
        /* <DEDUP_REMOVED lines=20> */
.L_x_84:
[----:B------:R-:W-:Y:S05]  /*2680*/  BSYNC.RECONVERGENT B3 ;  /* 0x0000000000037941 */ /* 0x000fea0003800200 */
.L_x_83:
        /* <DEDUP_REMOVED lines=14> */
.L_x_86:
[----:B------:R-:W-:Y:S05]  /*2770*/  BSYNC.RECONVERGENT B3 ;  /* 0x0000000000037941 */ /* 0x000fea0003800200 */
.L_x_85:
[----:B------:R-:W-:Y:S01]  /*2780*/  FFMA R11, -R5, UR16, R11 ;  /* 0x00000010050b7c23 */ /* 0x000fe2000800010b */
[----:B------:R-:W-:-:S07]  /*2790*/  FFMA R9, R4, UR16, R0 ;  /* 0x0000001004097c23 */ /* 0x000fce0008000000 */
.L_x_82:
[----:B------:R-:W-:Y:S05]  /*27a0*/  BSYNC.RECONVERGENT B2 ;  /* 0x0000000000027941 */ /* 0x000fea0003800200 */
.L_x_81:
        /* <DEDUP_REMOVED lines=15> */
.L_x_88:
[----:B------:R-:W-:Y:S01]  /*28a0*/  FMUL.FTZ R22, R5, R2 ;  /* 0x0000000205167220 */ /* 0x000fe20000410000 */
[----:B------:R-:W-:-:S03]  /*28b0*/  FMUL.FTZ R0, R2, 0.5 ;  /* 0x3f00000002007820 */ /* 0x000fc60000410000 */
[----:B------:R-:W-:-:S04]  /*28c0*/  FFMA R5, -R22, R22, R5 ;  /* 0x0000001616057223 */ /* 0x000fc80000000105 */
[----:B------:R-:W-:-:S07]  /*28d0*/  FFMA R22, R5, R0, R22 ;  /* 0x0000000005167223 */ /* 0x000fce0000000016 */
.L_x_89:
[----:B------:R-:W-:Y:S05]  /*28e0*/  BSYNC.RECONVERGENT B0 ;  /* 0x0000000000007941 */ /* 0x000fea0003800200 */
.L_x_87:
        /* <DEDUP_REMOVED lines=20> */
.L_x_93:
[----:B------:R-:W-:Y:S05]  /*2a30*/  BSYNC.RECONVERGENT B3 ;  /* 0x0000000000037941 */ /* 0x000fea0003800200 */
.L_x_92:
        /* <DEDUP_REMOVED lines=14> */
.L_x_95:
[----:B------:R-:W-:Y:S05]  /*2b20*/  BSYNC.RECONVERGENT B3 ;  /* 0x0000000000037941 */ /* 0x000fea0003800200 */
.L_x_94:
[----:B------:R-:W-:Y:S01]  /*2b30*/  FFMA R5, -R16, UR16, R5 ;  /* 0x0000001010057c23 */ /* 0x000fe20008000105 */
[----:B------:R-:W-:-:S07]  /*2b40*/  FFMA R9, R14, UR16, R0 ;  /* 0x000000100e097c23 */ /* 0x000fce0008000000 */
.L_x_91:
[----:B------:R-:W-:Y:S05]  /*2b50*/  BSYNC.RECONVERGENT B2 ;  /* 0x0000000000027941 */ /* 0x000fea0003800200 */
.L_x_90:
[----:B------:R1:W-:Y:S01]  /*2b60*/  STG.E desc[UR18][R12.64+0x200], R5 ;  /* 0x000200050c007986 */ /* 0x0003e2000c101912 */
[----:B------:R-:W-:Y:S01]  /*2b70*/  UIADD3 UR4, UPT, UPT, UR4, 0x4, URZ ;  /* 0x0000000404047890 */ /* 0x000fe2000fffe0ff */
[----:B------:R-:W-:Y:S02]  /*2b80*/  IADD3 R3, PT, PT, R3, 0x200, RZ ;  /* 0x0000020003037810 */ /* 0x000fe40007ffe0ff */
[----:B------:R1:W-:Y:S01]  /*2b90*/  STG.E desc[UR18][R6.64+0x200], R9 ;  /* 0x0002000906007986 */ /* 0x0003e2000c101912 */
[----:B------:R-:W-:-:S09]  /*2ba0*/  UISETP.NE.AND UP0, UPT, UR4, URZ, UPT ;  /* 0x000000ff0400728c */ /* 0x000fd2000bf05270 */
[----:B------:R-:W-:Y:S05]  /*2bb0*/  BRA.U UP0, `(.L_x_96) ;  /* 0xfffffff100107547 */ /* 0x000fea000b83ffff */
[----:B------:R-:W0:Y:S02]  /*2bc0*/  LDCU UR17, c[0x0][0x388] ;  /* 0x00007100ff1177ac */ /* 0x000e240008000800 */
[----:B0-----:R-:W-:-:S06]  /*2bd0*/  ULOP3.LUT UR4, UR17, 0x7ffffffc, URZ, 0xc0, !UPT ;  /* 0x7ffffffc11047892 */ /* 0x001fcc000f8ec0ff */
[----:B------:R-:W-:-:S07]  /*2be0*/  MOV R3, UR4 ;  /* 0x0000000400037c02 */ /* 0x000fce0008000f00 */
.L_x_59:
[----:B------:R-:W-:-:S06]  /*2bf0*/  ULOP3.LUT UP0, UR4, UR17, 0x3, URZ, 0xc0, !UPT ;  /* 0x0000000311047892 */ /* 0x000fcc000f80c0ff */
[----:B------:R-:W-:-:S13]  /*2c00*/  PLOP3.LUT P0, PT, PT, PT, UP0, 0x80, 0x8 ;  /* 0x000000000008781c */ /* 0x000fda0003f0f008 */
[----:B------:R-:W-:Y:S05]  /*2c10*/  @!P0 EXIT ;  /* 0x000000000000894d */ /* 0x000fea0003800000 */
[----:B------:R-:W0:Y:S01]  /*2c20*/  S2R R0, SR_TID.X ;  /* 0x0000000000007919 */ /* 0x000e220000002100 */
[----:B------:R-:W-:-:S09]  /*2c30*/  UISETP.NE.AND UP0, UPT, UR4, 0x1, UPT ;  /* 0x000000010400788c */ /* 0x000fd2000bf05270 */
[----:B------:R-:W-:Y:S05]  /*2c40*/  BRA.U !UP0, `(.L_x_97) ;  /* 0x0000000908047547 */ /* 0x000fea000b800000 */
[----:B0-----:R-:W-:-:S05]  /*2c50*/  LEA R4, R3, R0, 0x7 ;  /* 0x0000000003047211 */ /* 0x001fca00078e38ff */
[----:B------:R-:W-:-:S04]  /*2c60*/  IMAD.WIDE R14, R4, 0x4, R18 ;  /* 0x00000004040e7825 */ /* 0x000fc800078e0212 */
[----:B------:R-:W-:Y:S01]  /*2c70*/  IMAD.WIDE R16, R4, 0x4, R24 ;  /* 0x0000000404107825 */ /* 0x000fe200078e0218 */
[----:B-1----:R-:W2:Y:S04]  /*2c80*/  LDG.E R6, desc[UR18][R14.64] ;  /* 0x000000120e067981 */ /* 0x002ea8000c1e1900 */
        /* <DEDUP_REMOVED lines=12> */
.L_x_99:
[----:B------:R-:W-:Y:S01]  /*2d50*/  FMUL.FTZ R22, R7, R2 ;  /* 0x0000000207167220 */ /* 0x000fe20000410000 */
[----:B------:R-:W-:-:S03]  /*2d60*/  FMUL.FTZ R0, R2, 0.5 ;  /* 0x3f00000002007820 */ /* 0x000fc60000410000 */
[----:B------:R-:W-:-:S04]  /*2d70*/  FFMA R7, -R22, R22, R7 ;  /* 0x0000001616077223 */ /* 0x000fc80000000107 */
[----:B------:R-:W-:-:S07]  /*2d80*/  FFMA R22, R7, R0, R22 ;  /* 0x0000000007167223 */ /* 0x000fce0000000016 */
.L_x_100:
[----:B------:R-:W-:Y:S05]  /*2d90*/  BSYNC.RECONVERGENT B0 ;  /* 0x0000000000007941 */ /* 0x000fea0003800200 */
.L_x_98:
[----:B------:R-:W-:Y:S01]  /*2da0*/  FSETP.GEU.AND P0, PT, R22, 9.9999999747524270788e-07, PT ;  /* 0x358637bd1600780b */ /* 0x000fe20003f0e000 */
[----:B------:R-:W-:Y:S01]  /*2db0*/  BSSY.RECONVERGENT B2, `(.L_x_101) ;  /* 0x0000027000027945 */ /* 0x000fe20003800200 */
[----:B------:R-:W-:Y:S01]  /*2dc0*/  HFMA2 R7, -RZ, RZ, 0, 0 ;  /* 0x00000000ff077431 */ /* 0x000fe200000001ff */
[----:B------:R-:W-:-:S10]  /*2dd0*/  MOV R9, RZ ;  /* 0x000000ff00097202 */ /* 0x000fd40000000f00 */
[----:B------:R-:W-:Y:S05]  /*2de0*/  @!P0 BRA `(.L_x_102) ;  /* 0x00000000008c8947 */ /* 0x000fea0003800000 */
[----:B------:R-:W0:Y:S01]  /*2df0*/  LDCU UR4, c[0x0][0x3b0] ;  /* 0x00007600ff0477ac */ /* 0x000e220008000800 */
[----:B------:R-:W1:Y:S01]  /*2e00*/  MUFU.RCP R9, R22 ;  /* 0x0000001600097308 */ /* 0x000e620000001000 */
[----:B------:R-:W-:Y:S01]  /*2e10*/  BSSY.RECONVERGENT B3, `(.L_x_103) ;  /* 0x000000e000037945 */ /* 0x000fe20003800200 */
[----:B0-----:R-:W-:Y:S01]  /*2e20*/  FMUL R7, R22, UR4 ;  /* 0x0000000416077c20 */ /* 0x001fe20008400000 */
[----:B-1----:R-:W-:-:S03]  /*2e30*/  FFMA R2, R9, -R22, 1 ;  /* 0x3f80000009027423 */ /* 0x002fc60000000816 */
[----:B------:R-:W-:Y:S01]  /*2e40*/  FMUL R0, R5, R7 ;  /* 0x0000000705007220 */ /* 0x000fe20000400000 */
[----:B------:R-:W-:-:S03]  /*2e50*/  FFMA R9, R9, R2, R9 ;  /* 0x0000000209097223 */ /* 0x000fc60000000009 */
[----:B------:R-:W0:Y:S01]  /*2e60*/  FCHK P0, R0, R22 ;  /* 0x0000001600007302 */ /* 0x000e220000000000 */
[----:B------:R-:W-:-:S04]  /*2e70*/  FFMA R11, R0, R9, RZ ;  /* 0x00000009000b7223 */ /* 0x000fc800000000ff */
[----:B------:R-:W-:-:S04]  /*2e80*/  FFMA R10, R11, -R22, R0 ;  /* 0x800000160b0a7223 */ /* 0x000fc80000000000 */
[----:B------:R-:W-:Y:S01]  /*2e90*/  FFMA R10, R9, R10, R11 ;  /* 0x0000000a090a7223 */ /* 0x000fe2000000000b */
[----:B0-----:R-:W-:Y:S06]  /*2ea0*/  @!P0 BRA `(.L_x_104) ;  /* 0x0000000000108947 */ /* 0x001fec0003800000 */
[----:B------:R-:W-:Y:S02]  /*2eb0*/  MOV R2, R22 ;  /* 0x0000001600027202 */ /* 0x000fe40000000f00 */
[----:B------:R-:W-:-:S07]  /*2ec0*/  MOV R8, 0x2ee0 ;  /* 0x00002ee000087802 */ /* 0x000fce0000000f00 */
[----:B------:R-:W-:Y:S05]  /*2ed0*/  CALL.REL.NOINC `($__internal_1_$__cuda_sm3x_div_rn_noftz_f32_slowpath) ;  /* 0x0000000800dc7944 */ /* 0x000fea0003c00000 */
[----:B------:R-:W-:-:S07]  /*2ee0*/  MOV R10, R0 ;  /* 0x00000000000a7202 */ /* 0x000fce0000000f00 */
.L_x_104:
[----:B------:R-:W-:Y:S05]  /*2ef0*/  BSYNC.RECONVERGENT B3 ;  /* 0x0000000000037941 */ /* 0x000fea0003800200 */
.L_x_103:
        /* <DEDUP_REMOVED lines=14> */
.L_x_106:
[----:B------:R-:W-:Y:S05]  /*2fe0*/  BSYNC.RECONVERGENT B3 ;  /* 0x0000000000037941 */ /* 0x000fea0003800200 */
.L_x_105:
[----:B------:R-:W0:Y:S02]  /*2ff0*/  LDCU UR4, c[0x0][0x3b4] ;  /* 0x00007680ff0477ac */ /* 0x000e240008000800 */
[----:B0-----:R-:W-:Y:S01]  /*3000*/  FFMA R7, -R6, UR4, R10 ;  /* 0x0000000406077c23 */ /* 0x001fe2000800010a */
[----:B------:R-:W-:-:S07]  /*3010*/  FFMA R9, R5, UR4, R0 ;  /* 0x0000000405097c23 */ /* 0x000fce0008000000 */
.L_x_102:
[----:B------:R-:W-:Y:S05]  /*3020*/  BSYNC.RECONVERGENT B2 ;  /* 0x0000000000027941 */ /* 0x000fea0003800200 */
.L_x_101:
[----:B------:R-:W-:Y:S02]  /*3030*/  HFMA2 R11, -RZ, RZ, 0, 2.384185791015625e-07 ;  /* 0x00000004ff0b7431 */ /* 0x000fe400000001ff */
[----:B------:R-:W-:-:S05]  /*3040*/  IMAD.WIDE R12, R4, 0x4, R26 ;  /* 0x00000004040c7825 */ /* 0x000fca00078e021a */
[----:B------:R0:W-:Y:S01]  /*3050*/  STG.E desc[UR18][R12.64], R7 ;  /* 0x000000070c007986 */ /* 0x0001e2000c101912 */
[----:B------:R-:W-:-:S05]  /*3060*/  IMAD.WIDE R10, R4, R11, UR20 ;  /* 0x00000014040a7e25 */ /* 0x000fca000f8e020b */
        /* <DEDUP_REMOVED lines=14> */
.L_x_108:
[----:B------:R-:W-:Y:S01]  /*3150*/  FMUL.FTZ R22, R21, R2 ;  /* 0x0000000215167220 */ /* 0x000fe20000410000 */
[----:B------:R-:W-:-:S03]  /*3160*/  FMUL.FTZ R0, R2, 0.5 ;  /* 0x3f00000002007820 */ /* 0x000fc60000410000 */
[----:B------:R-:W-:-:S04]  /*3170*/  FFMA R7, -R22, R22, R21 ;  /* 0x0000001616077223 */ /* 0x000fc80000000115 */
[----:B------:R-:W-:-:S07]  /*3180*/  FFMA R22, R7, R0, R22 ;  /* 0x0000000007167223 */ /* 0x000fce0000000016 */
.L_x_109:
[----:B------:R-:W-:Y:S05]  /*3190*/  BSYNC.RECONVERGENT B0 ;  /* 0x0000000000007941 */ /* 0x000fea0003800200 */
.L_x_107:
        /* <DEDUP_REMOVED lines=21> */
.L_x_113:
[----:B------:R-:W-:Y:S05]  /*32f0*/  BSYNC.RECONVERGENT B3 ;  /* 0x0000000000037941 */ /* 0x000fea0003800200 */
.L_x_112:
        /* <DEDUP_REMOVED lines=14> */
.L_x_115:
[----:B------:R-:W-:Y:S05]  /*33e0*/  BSYNC.RECONVERGENT B3 ;  /* 0x0000000000037941 */ /* 0x000fea0003800200 */
.L_x_114:
[----:B------:R-:W0:Y:S02]  /*33f0*/  LDCU UR4, c[0x0][0x3b4] ;  /* 0x00007680ff0477ac */ /* 0x000e240008000800 */
[----:B0-----:R-:W-:Y:S01]  /*3400*/  FFMA R7, -R5, UR4, R7 ;  /* 0x0000000405077c23 */ /* 0x001fe20008000107 */
[----:B------:R-:W-:-:S07]  /*3410*/  FFMA R9, R4, UR4, R0 ;  /* 0x0000000404097c23 */ /* 0x000fce0008000000 */
.L_x_111:
[----:B------:R-:W-:Y:S05]  /*3420*/  BSYNC.RECONVERGENT B2 ;  /* 0x0000000000027941 */ /* 0x000fea0003800200 */
.L_x_110:
[----:B------:R2:W-:Y:S01]  /*3430*/  STG.E desc[UR18][R12.64+0x200], R7 ;  /* 0x000200070c007986 */ /* 0x0005e2000c101912 */
[----:B------:R-:W-:-:S03]  /*3440*/  IADD3 R3, PT, PT, R3, 0x2, RZ ;  /* 0x0000000203037810 */ /* 0x000fc60007ffe0ff */
[----:B------:R2:W-:Y:S04]  /*3450*/  STG.E desc[UR18][R10.64+0x200], R9 ;  /* 0x000200090a007986 */ /* 0x0005e8000c101912 */
.L_x_97:
[----:B0-----:R-:W0:Y:S02]  /*3460*/  LDC R0, c[0x0][0x388] ;  /* 0x0000e200ff007b82 */ /* 0x001e240000000800 */
[----:B0-----:R-:W-:-:S04]  /*3470*/  LOP3.LUT R0, R0, 0x1, RZ, 0xc0, !PT ;  /* 0x0000000100007812 */ /* 0x001fc800078ec0ff */
[----:B------:R-:W-:-:S13]  /*3480*/  ISETP.NE.U32.AND P0, PT, R0, 0x1, PT ;  /* 0x000000010000780c */ /* 0x000fda0003f05070 */
[----:B------:R-:W-:Y:S05]  /*3490*/  @P0 EXIT ;  /* 0x000000000000094d */ /* 0x000fea0003800000 */
[----:B------:R-:W0:Y:S02]  /*34a0*/  S2R R2, SR_TID.X ;  /* 0x0000000000027919 */ /* 0x000e240000002100 */
        /* <DEDUP_REMOVED lines=16> */
.L_x_117:
[----:B------:R-:W-:Y:S01]  /*35b0*/  FMUL.FTZ R22, R7, R2 ;  /* 0x0000000207167220 */ /* 0x000fe20000410000 */
[----:B------:R-:W-:-:S03]  /*35c0*/  FMUL.FTZ R0, R2, 0.5 ;  /* 0x3f00000002007820 */ /* 0x000fc60000410000 */
[----:B------:R-:W-:-:S04]  /*35d0*/  FFMA R7, -R22, R22, R7 ;  /* 0x0000001616077223 */ /* 0x000fc80000000107 */
[----:B------:R-:W-:-:S07]  /*35e0*/  FFMA R22, R7, R0, R22 ;  /* 0x0000000007167223 */ /* 0x000fce0000000016 */
.L_x_118:
[----:B------:R-:W-:Y:S05]  /*35f0*/  BSYNC.RECONVERGENT B0 ;  /* 0x0000000000007941 */ /* 0x000fea0003800200 */
.L_x_116:
        /* <DEDUP_REMOVED lines=21> */
.L_x_122:
[----:B------:R-:W-:Y:S05]  /*3750*/  BSYNC.RECONVERGENT B3 ;  /* 0x0000000000037941 */ /* 0x000fea0003800200 */
.L_x_121:
        /* <DEDUP_REMOVED lines=14> */
.L_x_124:
[----:B------:R-:W-:Y:S05]  /*3840*/  BSYNC.RECONVERGENT B3 ;  /* 0x0000000000037941 */ /* 0x000fea0003800200 */
.L_x_123:
[----:B------:R-:W0:Y:S02]  /*3850*/  LDCU UR4, c[0x0][0x3b4] ;  /* 0x00007680ff0477ac */ /* 0x000e240008000800 */
[----:B0-----:R-:W-:Y:S01]  /*3860*/  FFMA R7, -R5, UR4, R7 ;  /* 0x0000000405077c23 */ /* 0x001fe20008000107 */
[----:B------:R-:W-:-:S07]  /*3870*/  FFMA R9, R4, UR4, R0 ;  /* 0x0000000404097c23 */ /* 0x000fce0008000000 */
.L_x_120:
[----:B------:R-:W-:Y:S05]  /*3880*/  BSYNC.RECONVERGENT B2 ;  /* 0x0000000000027941 */ /* 0x000fea0003800200 */
.L_x_119:
[----:B------:R-:W-:Y:S02]  /*3890*/  HFMA2 R2, -RZ, RZ, 0, 2.384185791015625e-07 ;  /* 0x00000004ff027431 */ /* 0x000fe400000001ff */
[----:B------:R-:W-:-:S05]  /*38a0*/  IMAD.WIDE R26, R3, 0x4, R26 ;  /* 0x00000004031a7825 */ /* 0x000fca00078e021a */
[----:B------:R-:W-:Y:S01]  /*38b0*/  STG.E desc[UR18][R26.64], R7 ;  /* 0x000000071a007986 */ /* 0x000fe2000c101912 */
[----:B------:R-:W-:-:S05]  /*38c0*/  IMAD.WIDE R2, R3, R2, UR20 ;  /* 0x0000001403027e25 */ /* 0x000fca000f8e0202 */
[----:B------:R-:W-:Y:S01]  /*38d0*/  STG.E desc[UR18][R2.64], R9 ;  /* 0x0000000902007986 */ /* 0x000fe2000c101912 */
[----:B------:R-:W-:Y:S05]  /*38e0*/  EXIT ;  /* 0x000000000000794d */ /* 0x000fea0003800000 */
        .weak           $__internal_0_$__cuda_sm20_sqrt_rn_f32_slowpath
        .type           $__internal_0_$__cuda_sm20_sqrt_rn_f32_slowpath,@function
        .size           $__internal_0_$__cuda_sm20_sqrt_rn_f32_slowpath,($__internal_1_$__cuda_sm3x_div_rn_noftz_f32_slowpath - $__internal_0_$__cuda_sm20_sqrt_rn_f32_slowpath)
$__internal_0_$__cuda_sm20_sqrt_rn_f32_slowpath:
[----:B------:R-:W-:-:S13]  /*38f0*/  LOP3.LUT P0, RZ, R0, 0x7fffffff, RZ, 0xc0, !PT ;  /* 0x7fffffff00ff7812 */ /* 0x000fda000780c0ff */
[----:B------:R-:W-:Y:S01]  /*3900*/  @!P0 MOV R22, R0 ;  /* 0x0000000000168202 */ /* 0x000fe20000000f00 */
[----:B------:R-:W-:Y:S06]  /*3910*/  @!P0 BRA `(.L_x_125) ;  /* 0x0000000000408947 */ /* 0x000fec0003800000 */
[----:B------:R-:W-:-:S13]  /*3920*/  FSETP.GEU.FTZ.AND P0, PT, R0, RZ, PT ;  /* 0x000000ff0000720b */ /* 0x000fda0003f1e000 */
[----:B------:R-:W-:Y:S01]  /*3930*/  @!P0 MOV R22, 0x7fffffff ;  /* 0x7fffffff00168802 */ /* 0x000fe20000000f00 */
[----:B------:R-:W-:Y:S06]  /*3940*/  @!P0 BRA `(.L_x_125) ;  /* 0x0000000000348947 */ /* 0x000fec0003800000 */
[----:B------:R-:W-:-:S13]  /*3950*/  FSETP.GTU.FTZ.AND P0, PT, |R0|, +INF , PT ;  /* 0x7f8000000000780b */ /* 0x000fda0003f1c200 */
[----:B------:R-:W-:Y:S01]  /*3960*/  @P0 FADD.FTZ R22, R0, 1 ;  /* 0x3f80000000160421 */ /* 0x000fe20000010000 */
[----:B------:R-:W-:Y:S06]  /*3970*/  @P0 BRA `(.L_x_125) ;  /* 0x0000000000280947 */ /* 0x000fec0003800000 */
[----:B------:R-:W-:-:S13]  /*3980*/  FSETP.NEU.FTZ.AND P0, PT, |R0|, +INF , PT ;  /* 0x7f8000000000780b */ /* 0x000fda0003f1d200 */
[----:B------:R-:W-:Y:S01]  /*3990*/  @P0 FFMA R9, R0, 1.84467440737095516160e+19, RZ ;  /* 0x5f80000000090823 */ /* 0x000fe200000000ff */
[----:B------:R-:W-:-:S03]  /*39a0*/  @!P0 MOV R22, R0 ;  /* 0x0000000000168202 */ /* 0x000fc60000000f00 */
[----:B------:R-:W0:Y:S02]  /*39b0*/  @P0 MUFU.RSQ R20, R9 ;  /* 0x0000000900140308 */ /* 0x000e240000001400 */
[----:B0-----:R-:W-:Y:S01]  /*39c0*/  @P0 FMUL.FTZ R8, R9, R20 ;  /* 0x0000001409080220 */ /* 0x001fe20000410000 */
[----:B------:R-:W-:-:S03]  /*39d0*/  @P0 FMUL.FTZ R20, R20, 0.5 ;  /* 0x3f00000014140820 */ /* 0x000fc60000410000 */
[----:B------:R-:W-:-:S04]  /*39e0*/  @P0 FADD.FTZ R21, -R8, -RZ ;  /* 0x800000ff08150221 */ /* 0x000fc80000010100 */
[----:B------:R-:W-:-:S04]  /*39f0*/  @P0 FFMA R9, R8, R21, R9 ;  /* 0x0000001508090223 */ /* 0x000fc80000000009 */
[----:B------:R-:W-:-:S04]  /*3a00*/  @P0 FFMA R8, R9, R20, R8 ;  /* 0x0000001409080223 */ /* 0x000fc80000000008 */
[----:B------:R-:W-:-:S07]  /*3a10*/  @P0 FMUL.FTZ R22, R8, 2.3283064365386962891e-10 ;  /* 0x2f80000008160820 */ /* 0x000fce0000410000 */
.L_x_125:
[----:B------:R-:W-:Y:S01]  /*3a20*/  HFMA2 R9, -RZ, RZ, 0, 0 ;  /* 0x00000000ff097431 */ /* 0x000fe200000001ff */
[----:B------:R-:W-:-:S04]  /*3a30*/  MOV R8, R2 ;  /* 0x0000000200087202 */ /* 0x000fc80000000f00 */
[----:B------:R-:W-:Y:S05]  /*3a40*/  RET.REL.NODEC R8 `(_ZN3cub18CUB_300001_SM_10006detail9transform16transform_kernelINS2_10policy_hubILb1EN4cuda3std3__45tupleIJN6thrust24THRUST_300001_SM_1000_NS18transform_iteratorI20ForceFieldCalculatorNSA_12zip_iteratorINS8_IJNSA_6detail15normal_iteratorINSA_7pointerIKfNSA_8cuda_cub3tagERSH_NSA_11use_defaultEEEEESN_EEEEESL_SL_EEEEEE10policy1000ElNS7_10__identityENSD_INS8_IJNSF_INSG_IfSJ_RfSL_EEEESX_EEEEEJSQ_EEEvT0_iT1_T2_DpNS2_10kernel_argIT3_EE) ;  /* 0xffffffc4086c7950 */ /* 0x000fea0003c3ffff */
        .weak           $__internal_1_$__cuda_sm3x_div_rn_noftz_f32_slowpath
        .type           $__internal_1_$__cuda_sm3x_div_rn_noftz_f32_slowpath,@function
        .size           $__internal_1_$__cuda_sm3x_div_rn_noftz_f32_slowpath,(.L_x_280 - $__internal_1_$__cuda_sm3x_div_rn_noftz_f32_slowpath)
$__internal_1_$__cuda_sm3x_div_rn_noftz_f32_slowpath:
[----:B------:R-:W-:Y:S01]  /*3a50*/  SHF.R.U32.HI R21, RZ, 0x17, R2 ;  /* 0x00000017ff157819 */ /* 0x000fe20000011602 */
[----:B------:R-:W-:Y:S01]  /*3a60*/  BSSY.RECONVERGENT B0, `(.L_x_126) ;  /* 0x0000064000007945 */ /* 0x000fe20003800200 */
[----:B------:R-:W-:Y:S02]  /*3a70*/  SHF.R.U32.HI R29, RZ, 0x17, R0 ;  /* 0x00000017ff1d7819 */ /* 0x000fe40000011600 */
[----:B------:R-:W-:Y:S02]  /*3a80*/  LOP3.LUT R21, R21, 0xff, RZ, 0xc0, !PT ;  /* 0x000000ff15157812 */ /* 0x000fe400078ec0ff */
[----:B------:R-:W-:Y:S02]  /*3a90*/  LOP3.LUT R29, R29, 0xff, RZ, 0xc0, !PT ;  /* 0x000000ff1d1d7812 */ /* 0x000fe400078ec0ff */
[----:B------:R-:W-:Y:S02]  /*3aa0*/  IADD3 R23, PT, PT, R21, -0x1, RZ ;  /* 0xffffffff15177810 */ /* 0x000fe40007ffe0ff */
[----:B------:R-:W-:-:S02]  /*3ab0*/  IADD3 R28, PT, PT, R29, -0x1, RZ ;  /* 0xffffffff1d1c7810 */ /* 0x000fc40007ffe0ff */
[----:B------:R-:W-:Y:S02]  /*3ac0*/  ISETP.GT.U32.AND P0, PT, R23, 0xfd, PT ;  /* 0x000000fd1700780c */ /* 0x000fe40003f04070 */
[----:B------:R-:W-:Y:S02]  /*3ad0*/  MOV R20, R0 ;  /* 0x0000000000147202 */ /* 0x000fe40000000f00 */
[----:B------:R-:W-:-:S13]  /*3ae0*/  ISETP.GT.U32.OR P0, PT, R28, 0xfd, P0 ;  /* 0x000000fd1c00780c */ /* 0x000fda0000704470 */
[----:B------:R-:W-:Y:S01]  /*3af0*/  @!P0 MOV R9, RZ ;  /* 0x000000ff00098202 */ /* 0x000fe20000000f00 */
[----:B------:R-:W-:Y:S06]  /*3b00*/  @!P0 BRA `(.L_x_127) ;  /* 0x00000000005c8947 */ /* 0x000fec0003800000 */
[----:B------:R-:W-:Y:S02]  /*3b10*/  FSETP.GTU.FTZ.AND P0, PT, |R0|, +INF , PT ;  /* 0x7f8000000000780b */ /* 0x000fe40003f1c200 */
[----:B------:R-:W-:-:S04]  /*3b20*/  FSETP.GTU.FTZ.AND P1, PT, |R2|, +INF , PT ;  /* 0x7f8000000200780b */ /* 0x000fc80003f3c200 */
[----:B------:R-:W-:-:S13]  /*3b30*/  PLOP3.LUT P0, PT, P0, P1, PT, 0xf8, 0x8f ;  /* 0x00000000008f781c */ /* 0x000fda0000703f70 */
[----:B------:R-:W-:Y:S05]  /*3b40*/  @P0 BRA `(.L_x_128) ;  /* 0x0000000400500947 */ /* 0x000fea0003800000 */
[----:B------:R-:W-:-:S13]  /*3b50*/  LOP3.LUT P0, RZ, R2, 0x7fffffff, R20, 0xc8, !PT ;  /* 0x7fffffff02ff7812 */ /* 0x000fda000780c814 */
[----:B------:R-:W-:Y:S05]  /*3b60*/  @!P0 BRA `(.L_x_129) ;  /* 0x0000000400408947 */ /* 0x000fea0003800000 */
[----:B------:R-:W-:Y:S02]  /*3b70*/  FSETP.NEU.FTZ.AND P2, PT, |R0|, +INF , PT ;  /* 0x7f8000000000780b */ /* 0x000fe40003f5d200 */
[----:B------:R-:W-:Y:S02]  /*3b80*/  FSETP.NEU.FTZ.AND P1, PT, |R2|, +INF , PT ;  /* 0x7f8000000200780b */ /* 0x000fe40003f3d200 */
[----:B------:R-:W-:-:S11]  /*3b90*/  FSETP.NEU.FTZ.AND P0, PT, |R0|, +INF , PT ;  /* 0x7f8000000000780b */ /* 0x000fd60003f1d200 */
[----:B------:R-:W-:Y:S05]  /*3ba0*/  @!P1 BRA !P2, `(.L_x_129) ;  /* 0x0000000400309947 */ /* 0x000fea0005000000 */
[----:B------:R-:W-:-:S04]  /*3bb0*/  LOP3.LUT P2, RZ, R20, 0x7fffffff, RZ, 0xc0, !PT ;  /* 0x7fffffff14ff7812 */ /* 0x000fc8000784c0ff */
[----:B------:R-:W-:-:S13]  /*3bc0*/  PLOP3.LUT P1, PT, P1, P2, PT, 0x2f, 0xf2 ;  /* 0x0000000000f2781c */ /* 0x000fda0000f24577 */
[----:B------:R-:W-:Y:S05]  /*3bd0*/  @P1 BRA `(.L_x_130) ;  /* 0x00000004001c1947 */ /* 0x000fea0003800000 */
[----:B------:R-:W-:-:S04]  /*3be0*/  LOP3.LUT P1, RZ, R2, 0x7fffffff, RZ, 0xc0, !PT ;  /* 0x7fffffff02ff7812 */ /* 0x000fc8000782c0ff */
[----:B------:R-:W-:-:S13]  /*3bf0*/  PLOP3.LUT P0, PT, P0, P1, PT, 0x2f, 0xf2 ;  /* 0x0000000000f2781c */ /* 0x000fda0000702577 */
[----:B------:R-:W-:Y:S05]  /*3c00*/  @P0 BRA `(.L_x_131) ;  /* 0x0000000400040947 */ /* 0x000fea0003800000 */
[----:B------:R-:W-:Y:S02]  /*3c10*/  ISETP.GE.AND P0, PT, R28, RZ, PT ;  /* 0x000000ff1c00720c */ /* 0x000fe40003f06270 */
[----:B------:R-:W-:-:S11]  /*3c20*/  ISETP.GE.AND P1, PT, R23, RZ, PT ;  /* 0x000000ff1700720c */ /* 0x000fd60003f26270 */
[----:B------:R-:W-:Y:S01]  /*3c30*/  @P0 MOV R9, RZ ;  /* 0x000000ff00090202 */ /* 0x000fe20000000f00 */
[----:B------:R-:W-:Y:S01]  /*3c40*/  @!P0 FFMA R20, R0, 1.84467440737095516160e+19, RZ ;  /* 0x5f80000000148823 */ /* 0x000fe200000000ff */
[----:B------:R-:W-:Y:S01]  /*3c50*/  @!P0 MOV R9, 0xffffffc0 ;  /* 0xffffffc000098802 */ /* 0x000fe20000000f00 */
[----:B------:R-:W-:-:S03]  /*3c60*/  @!P1 FFMA R2, R2, 1.84467440737095516160e+19, RZ ;  /* 0x5f80000002029823 */ /* 0x000fc600000000ff */
[----:B------:R-:W-:-:S07]  /*3c70*/  @!P1 IADD3 R9, PT, PT, R9, 0x40, RZ ;  /* 0x0000004009099810 */ /* 0x000fce0007ffe0ff */
.L_x_127:
[----:B------:R-:W-:Y:S01]  /*3c80*/  LEA R0, R21, 0xc0800000, 0x17 ;  /* 0xc080000015007811 */ /* 0x000fe200078eb8ff */
[----:B------:R-:W-:Y:S03]  /*3c90*/  BSSY.RECONVERGENT B1, `(.L_x_132) ;  /* 0x0000036000017945 */ /* 0x000fe60003800200 */
[----:B------:R-:W-:-:S04]  /*3ca0*/  IADD3 R2, PT, PT, -R0, R2, RZ ;  /* 0x0000000200027210 */ /* 0x000fc80007ffe1ff */
[----:B------:R0:W1:Y:S01]  /*3cb0*/  MUFU.RCP R0, R2 ;  /* 0x0000000200007308 */ /* 0x0000620000001000 */
[----:B------:R-:W-:Y:S01]  /*3cc0*/  FADD.FTZ R23, -R2, -RZ ;  /* 0x800000ff02177221 */ /* 0x000fe20000010100 */
[----:B0-----:R-:W-:-:S05]  /*3cd0*/  IADD3 R2, PT, PT, R29, -0x7f, RZ ;  /* 0xffffff811d027810 */ /* 0x001fca0007ffe0ff */
[----:B------:R-:W-:Y:S02]  /*3ce0*/  IMAD R20, R2, -0x800000, R20 ;  /* 0xff80000002147824 */ /* 0x000fe400078e0214 */
[----:B-1----:R-:W-:-:S04]  /*3cf0*/  FFMA R28, R0, R23, 1 ;  /* 0x3f800000001c7423 */ /* 0x002fc80000000017 */
[----:B------:R-:W-:Y:S01]  /*3d00*/  FFMA R0, R0, R28, R0 ;  /* 0x0000001c00007223 */ /* 0x000fe20000000000 */
[----:B------:R-:W-:-:S03]  /*3d10*/  IADD3 R28, PT, PT, R2, 0x7f, -R21 ;  /* 0x0000007f021c7810 */ /* 0x000fc60007ffe815 */
[----:B------:R-:W-:-:S04]  /*3d20*/  FFMA R2, R20, R0, RZ ;  /* 0x0000000014027223 */ /* 0x000fc800000000ff */
[----:B------:R-:W-:-:S04]  /*3d30*/  FFMA R21, R23, R2, R20 ;  /* 0x0000000217157223 */ /* 0x000fc80000000014 */
[----:B------:R-:W-:-:S04]  /*3d40*/  FFMA R2, R0, R21, R2 ;  /* 0x0000001500027223 */ /* 0x000fc80000000002 */
[----:B------:R-:W-:Y:S01]  /*3d50*/  FFMA R20, R23, R2, R20 ;  /* 0x0000000217147223 */ /* 0x000fe20000000014 */
[----:B------:R-:W-:-:S03]  /*3d60*/  IADD3 R23, PT, PT, R28, R9, RZ ;  /* 0x000000091c177210 */ /* 0x000fc60007ffe0ff */
[----:B------:R-:W-:-:S05]  /*3d70*/  FFMA R21, R0, R20, R2 ;  /* 0x0000001400157223 */ /* 0x000fca0000000002 */
[----:B------:R-:W-:-:S04]  /*3d80*/  SHF.R.U32.HI R9, RZ, 0x17, R21 ;  /* 0x00000017ff097819 */ /* 0x000fc80000011615 */
[----:B------:R-:W-:-:S04]  /*3d90*/  LOP3.LUT R9, R9, 0xff, RZ, 0xc0, !PT ;  /* 0x000000ff09097812 */ /* 0x000fc800078ec0ff */
[----:B------:R-:W-:-:S04]  /*3da0*/  IADD3 R9, PT, PT, R9, R23, RZ ;  /* 0x0000001709097210 */ /* 0x000fc80007ffe0ff */
[----:B------:R-:W-:-:S04]  /*3db0*/  IADD3 R28, PT, PT, R9, -0x1, RZ ;  /* 0xffffffff091c7810 */ /* 0x000fc80007ffe0ff */
[----:B------:R-:W-:-:S13]  /*3dc0*/  ISETP.GE.U32.AND P0, PT, R28, 0xfe, PT ;  /* 0x000000fe1c00780c */ /* 0x000fda0003f06070 */
[----:B------:R-:W-:Y:S05]  /*3dd0*/  @!P0 BRA `(.L_x_133) ;  /* 0x0000000000808947 */ /* 0x000fea0003800000 */
[----:B------:R-:W-:-:S13]  /*3de0*/  ISETP.GT.AND P0, PT, R9, 0xfe, PT ;  /* 0x000000fe0900780c */ /* 0x000fda0003f04270 */
[----:B------:R-:W-:Y:S05]  /*3df0*/  @P0 BRA `(.L_x_134) ;  /* 0x00000000006c0947 */ /* 0x000fea0003800000 */
[----:B------:R-:W-:-:S13]  /*3e00*/  ISETP.GE.AND P0, PT, R9, 0x1, PT ;  /* 0x000000010900780c */ /* 0x000fda0003f06270 */
[----:B------:R-:W-:Y:S05]  /*3e10*/  @P0 BRA `(.L_x_135) ;  /* 0x0000000000740947 */ /* 0x000fea0003800000 */
[----:B------:R-:W-:Y:S02]  /*3e20*/  ISETP.GE.AND P0, PT, R9, -0x18, PT ;  /* 0xffffffe80900780c */ /* 0x000fe40003f06270 */
[----:B------:R-:W-:-:S11]  /*3e30*/  LOP3.LUT R21, R21, 0x80000000, RZ, 0xc0, !PT ;  /* 0x8000000015157812 */ /* 0x000fd600078ec0ff */
[----:B------:R-:W-:Y:S05]  /*3e40*/  @!P0 BRA `(.L_x_135) ;  /* 0x0000000000688947 */ /* 0x000fea0003800000 */
[CCC-:B------:R-:W-:Y:S01]  /*3e50*/  FFMA.RZ R23, R0.reuse, R20.reuse, R2.reuse ;  /* 0x0000001400177223 */ /* 0x1c0fe2000000c002 */
[CCC-:B------:R-:W-:Y:S01]  /*3e60*/  FFMA.RP R28, R0.reuse, R20.reuse, R2.reuse ;  /* 0x00000014001c7223 */ /* 0x1c0fe20000008002 */
[----:B------:R-:W-:Y:S01]  /*3e70*/  FFMA.RM R20, R0, R20, R2 ;  /* 0x0000001400147223 */ /* 0x000fe20000004002 */
[----:B------:R-:W-:Y:S02]  /*3e80*/  IADD3 R0, PT, PT, R9, 0x20, RZ ;  /* 0x0000002009007810 */ /* 0x000fe40007ffe0ff */
[----:B------:R-:W-:Y:S02]  /*3e90*/  LOP3.LUT R2, R23, 0x7fffff, RZ, 0xc0, !PT ;  /* 0x007fffff17027812 */ /* 0x000fe400078ec0ff */
[C---:B------:R-:W-:Y:S02]  /*3ea0*/  ISETP.NE.AND P2, PT, R9.reuse, RZ, PT ;  /* 0x000000ff0900720c */ /* 0x040fe40003f45270 */
[----:B------:R-:W-:Y:S02]  /*3eb0*/  LOP3.LUT R2, R2, 0x800000, RZ, 0xfc, !PT ;  /* 0x0080000002027812 */ /* 0x000fe400078efcff */
[----:B------:R-:W-:-:S02]  /*3ec0*/  ISETP.NE.AND P1, PT, R9, RZ, PT ;  /* 0x000000ff0900720c */ /* 0x000fc40003f25270 */
[----:B------:R-:W-:Y:S02]  /*3ed0*/  IADD3 R9, PT, PT, -R9, RZ, RZ ;  /* 0x000000ff09097210 */ /* 0x000fe40007ffe1ff */
[----:B------:R-:W-:Y:S02]  /*3ee0*/  SHF.L.U32 R0, R2, R0, RZ ;  /* 0x0000000002007219 */ /* 0x000fe400000006ff */
[----:B------:R-:W-:Y:S02]  /*3ef0*/  FSETP.NEU.FTZ.AND P0, PT, R28, R20, PT ;  /* 0x000000141c00720b */ /* 0x000fe40003f1d000 */
[----:B------:R-:W-:Y:S02]  /*3f00*/  SEL R9, R9, RZ, P2 ;  /* 0x000000ff09097207 */ /* 0x000fe40001000000 */
[----:B------:R-:W-:Y:S02]  /*3f10*/  ISETP.NE.AND P1, PT, R0, RZ, P1 ;  /* 0x000000ff0000720c */ /* 0x000fe40000f25270 */
[----:B------:R-:W-:-:S02]  /*3f20*/  SHF.R.U32.HI R2, RZ, R9, R2 ;  /* 0x00000009ff027219 */ /* 0x000fc40000011602 */
[----:B------:R-:W-:Y:S02]  /*3f30*/  PLOP3.LUT P0, PT, P0, P1, PT, 0xf8, 0x8f ;  /* 0x00000000008f781c */ /* 0x000fe40000703f70 */
[----:B------:R-:W-:Y:S02]  /*3f40*/  SHF.R.U32.HI R0, RZ, 0x1, R2 ;  /* 0x00000001ff007819 */ /* 0x000fe40000011602 */
[----:B------:R-:W-:-:S04]  /*3f50*/  SEL R9, RZ, 0x1, !P0 ;  /* 0x00000001ff097807 */ /* 0x000fc80004000000 */
[----:B------:R-:W-:-:S04]  /*3f60*/  LOP3.LUT R9, R9, 0x1, R0, 0xf8, !PT ;  /* 0x0000000109097812 */ /* 0x000fc800078ef800 */
[----:B------:R-:W-:-:S04]  /*3f70*/  LOP3.LUT R2, R9, R2, RZ, 0xc0, !PT ;  /* 0x0000000209027212 */ /* 0x000fc800078ec0ff */
[----:B------:R-:W-:-:S04]  /*3f80*/  IADD3 R0, PT, PT, R0, R2, RZ ;  /* 0x0000000200007210 */ /* 0x000fc80007ffe0ff */
[----:B------:R-:W-:Y:S01]  /*3f90*/  LOP3.LUT R21, R0, R21, RZ, 0xfc, !PT ;  /* 0x0000001500157212 */ /* 0x000fe200078efcff */
[----:B------:R-:W-:Y:S06]  /*3fa0*/  BRA `(.L_x_135) ;  /* 0x0000000000107947 */ /* 0x000fec0003800000 */
.L_x_134:
[----:B------:R-:W-:-:S04]  /*3fb0*/  LOP3.LUT R21, R21, 0x80000000, RZ, 0xc0, !PT ;  /* 0x8000000015157812 */ /* 0x000fc800078ec0ff */
[----:B------:R-:W-:Y:S01]  /*3fc0*/  LOP3.LUT R21, R21, 0x7f800000, RZ, 0xfc, !PT ;  /* 0x7f80000015157812 */ /* 0x000fe200078efcff */
[----:B------:R-:W-:Y:S06]  /*3fd0*/  BRA `(.L_x_135) ;  /* 0x0000000000047947 */ /* 0x000fec0003800000 */
.L_x_133:
[----:B------:R-:W-:-:S07]  /*3fe0*/  LEA R21, R23, R21, 0x17 ;  /* 0x0000001517157211 */ /* 0x000fce00078eb8ff */
.L_x_135:
[----:B------:R-:W-:Y:S05]  /*3ff0*/  BSYNC.RECONVERGENT B1 ;  /* 0x0000000000017941 */ /* 0x000fea0003800200 */
.L_x_132:
[----:B------:R-:W-:Y:S01]  /*4000*/  MOV R0, R21 ;  /* 0x0000001500007202 */ /* 0x000fe20000000f00 */
[----:B------:R-:W-:Y:S06]  /*4010*/  BRA `(.L_x_136) ;  /* 0x0000000000207947 */ /* 0x000fec0003800000 */
.L_x_131:
[----:B------:R-:W-:-:S04]  /*4020*/  LOP3.LUT R0, R2, 0x80000000, R20, 0x48, !PT ;  /* 0x8000000002007812 */ /* 0x000fc800078e4814 */
[----:B------:R-:W-:Y:S01]  /*4030*/  LOP3.LUT R0, R0, 0x7f800000, RZ, 0xfc, !PT ;  /* 0x7f80000000007812 */ /* 0x000fe200078efcff */
[----:B------:R-:W-:Y:S06]  /*4040*/  BRA `(.L_x_136) ;  /* 0x0000000000147947 */ /* 0x000fec0003800000 */
.L_x_130:
[----:B------:R-:W-:Y:S01]  /*4050*/  LOP3.LUT R0, R2, 0x80000000, R20, 0x48, !PT ;  /* 0x8000000002007812 */ /* 0x000fe200078e4814 */
[----:B------:R-:W-:Y:S06]  /*4060*/  BRA `(.L_x_136) ;  /* 0x00000000000c7947 */ /* 0x000fec0003800000 */
.L_x_129:
[----:B------:R-:W0:Y:S01]  /*4070*/  MUFU.RSQ R0, -QNAN ;  /* 0xffc0000000007908 */ /* 0x000e220000001400 */
[----:B------:R-:W-:Y:S05]  /*4080*/  BRA `(.L_x_136) ;  /* 0x0000000000047947 */ /* 0x000fea0003800000 */
.L_x_128:
[----:B------:R-:W-:-:S07]  /*4090*/  FADD.FTZ R0, R0, R2 ;  /* 0x0000000200007221 */ /* 0x000fce0000010000 */
.L_x_136:
[----:B------:R-:W-:Y:S05]  /*40a0*/  BSYNC.RECONVERGENT B0 ;  /* 0x0000000000007941 */ /* 0x000fea0003800200 */
.L_x_126:
[----:B------:R-:W-:-:S04]  /*40b0*/  HFMA2 R9, -RZ, RZ, 0, 0 ;  /* 0x00000000ff097431 */ /* 0x000fc800000001ff */
[----:B0-----:R-:W-:Y:S05]  /*40c0*/  RET.REL.NODEC R8 `(_ZN3cub18CUB_300001_SM_10006detail9transform16transform_kernelINS2_10policy_hubILb1EN4cuda3std3__45tupleIJN6thrust24THRUST_300001_SM_1000_NS18transform_iteratorI20ForceFieldCalculatorNSA_12zip_iteratorINS8_IJNSA_6detail15normal_iteratorINSA_7pointerIKfNSA_8cuda_cub3tagERSH_NSA_11use_defaultEEEEESN_EEEEESL_SL_EEEEEE10policy1000ElNS7_10__identityENSD_INS8_IJNSF_INSG_IfSJ_RfSL_EEEESX_EEEEEJSQ_EEEvT0_iT1_T2_DpNS2_10kernel_argIT3_EE) ;  /* 0xffffffbc08cc7950 */ /* 0x001fea0003c3ffff */
.L_x_137:
[----:B------:R-:W-:-:S00]  /*40d0*/  BRA `(.L_x_137) ;  /* 0xfffffffc00fc7947 */ /* 0x000fc0000383ffff */
[----:B------:R-:W-:-:S00]  /*40e0*/  NOP ;  /* 0x0000000000007918 */ /* 0x000fc00000000000 */
        /* <DEDUP_REMOVED lines=9> */
.L_x_280:


//--------------------- .text._ZN3cub18CUB_300001_SM_10006detail9transform16transform_kernelINS2_10policy_hubILb1EN4cuda3std3__45tupleIJN6thrust24THRUST_300001_SM_1000_NS18transform_iteratorI20ForceFieldCalculatorNSA_12zip_iteratorINS8_IJNSA_6detail15normal_iteratorINSA_7pointerIKfNSA_8cuda_cub3tagERSH_NSA_11use_defaultEEEEESN_EEEEESL_SL_EEEEEE10policy1000EiNS7_10__identityENSD_INS8_IJNSF_INSG_IfSJ_RfSL_EEEESX_EEEEEJSQ_EEEvT0_iT1_T2_DpNS2_10kernel_argIT3_EE --------------------------
	.section	.text._ZN3cub18CUB_300001_SM_10006detail9transform16transform_kernelINS2_10policy_hubILb1EN4cuda3std3__45tupleIJN6thrust24THRUST_300001_SM_1000_NS18transform_iteratorI20ForceFieldCalculatorNSA_12zip_iteratorINS8_IJNSA_6detail15normal_iteratorINSA_7pointerIKfNSA_8cuda_cub3tagERSH_NSA_11use_defaultEEEEESN_EEEEESL_SL_EEEEEE10policy1000EiNS7_10__identityENSD_INS8_IJNSF_INSG_IfSJ_RfSL_EEEESX_EEEEEJSQ_EEEvT0_iT1_T2_DpNS2_10kernel_argIT3_EE,"ax",@progbits
	.align	128
        .global         _ZN3cub18CUB_300001_SM_10006detail9transform16transform_kernelINS2_10policy_hubILb1EN4cuda3std3__45tupleIJN6thrust24THRUST_300001_SM_1000_NS18transform_iteratorI20ForceFieldCalculatorNSA_12zip_iteratorINS8_IJNSA_6detail15normal_iteratorINSA_7pointerIKfNSA_8cuda_cub3tagERSH_NSA_11use_defaultEEEEESN_EEEEESL_SL_EEEEEE10policy1000EiNS7_10__identityENSD_INS8_IJNSF_INSG_IfSJ_RfSL_EEEESX_EEEEEJSQ_EEEvT0_iT1_T2_DpNS2_10kernel_argIT3_EE
        .type           _ZN3cub18CUB_300001_SM_10006detail9transform16transform_kernelINS2_10policy_hubILb1EN4cuda3std3__45tupleIJN6thrust24THRUST_300001_SM_1000_NS18transform_iteratorI20ForceFieldCalculatorNSA_12zip_iteratorINS8_IJNSA_6detail15normal_iteratorINSA_7pointerIKfNSA_8cuda_cub3tagERSH_NSA_11use_defaultEEEEESN_EEEEESL_SL_EEEEEE10policy1000EiNS7_10__identityENSD_INS8_IJNSF_INSG_IfSJ_RfSL_EEEESX_EEEEEJSQ_EEEvT0_iT1_T2_DpNS2_10kernel_argIT3_EE,@function
        .size           _ZN3cub18CUB_300001_SM_10006detail9transform16transform_kernelINS2_10policy_hubILb1EN4cuda3std3__45tupleIJN6thrust24THRUST_300001_SM_1000_NS18transform_iteratorI20ForceFieldCalculatorNSA_12zip_iteratorINS8_IJNSA_6detail15normal_iteratorINSA_7pointerIKfNSA_8cuda_cub3tagERSH_NSA_11use_defaultEEEEESN_EEEEESL_SL_EEEEEE10policy1000EiNS7_10__identityENSD_INS8_IJNSF_INSG_IfSJ_RfSL_EEEESX_EEEEEJSQ_EEEvT0_iT1_T2_DpNS2_10kernel_argIT3_EE,(.L_x_282 - _ZN3cub18CUB_300001_SM_10006detail9transform16transform_kernelINS2_10policy_hubILb1EN4cuda3std3__45tupleIJN6thrust24THRUST_300001_SM_1000_NS18transform_iteratorI20ForceFieldCalculatorNSA_12zip_iteratorINS8_IJNSA_6detail15normal_iteratorINSA_7pointerIKfNSA_8cuda_cub3tagERSH_NSA_11use_defaultEEEEESN_EEEEESL_SL_EEEEEE10policy1000EiNS7_10__identityENSD_INS8_IJNSF_INSG_IfSJ_RfSL_EEEESX_EEEEEJSQ_EEEvT0_iT1_T2_DpNS2_10kernel_argIT3_EE)
        .other          _ZN3cub18CUB_300001_SM_10006detail9transform16transform_kernelINS2_10policy_hubILb1EN4cuda3std3__45tupleIJN6thrust24THRUST_300001_SM_1000_NS18transform_iteratorI20ForceFieldCalculatorNSA_12zip_iteratorINS8_IJNSA_6detail15normal_iteratorINSA_7pointerIKfNSA_8cuda_cub3tagERSH_NSA_11use_defaultEEEEESN_EEEEESL_SL_EEEEEE10policy1000EiNS7_10__identityENSD_INS8_IJNSF_INSG_IfSJ_RfSL_EEEESX_EEEEEJSQ_EEEvT0_iT1_T2_DpNS2_10kernel_argIT3_EE,@"STO_CUDA_ENTRY STV_DEFAULT"
_ZN3cub18CUB_300001_SM_10006detail9transform16transform_kernelINS2_10policy_hubILb1EN4cuda3std3__45tupleIJN6thrust24THRUST_300001_SM_1000_NS18transform_iteratorI20ForceFieldCalculatorNSA_12zip_iteratorINS8_IJNSA_6detail15normal_iteratorINSA_7pointerIKfNSA_8cuda_cub3tagERSH_NSA_11use_defaultEEEEESN_EEEEESL_SL_EEEEEE10policy1000EiNS7_10__identityENSD_INS8_IJNSF_INSG_IfSJ_RfSL_EEEESX_EEEEEJSQ_EEEvT0_iT1_T2_DpNS2_10kernel_argIT3_EE:
.text._ZN3cub18CUB_300001_SM_10006detail9transform16transform_kernelINS2_10policy_hubILb1EN4cuda3std3__45tupleIJN6thrust24THRUST_300001_SM_1000_NS18transform_iteratorI20ForceFieldCalculatorNSA_12zip_iteratorINS8_IJNSA_6detail15normal_iteratorINSA_7pointerIKfNSA_8cuda_cub3tagERSH_NSA_11use_defaultEEEEESN_EEEEESL_SL_EEEEEE10policy1000EiNS7_10__identityENSD_INS8_IJNSF_INSG_IfSJ_RfSL_EEEESX_EEEEEJSQ_EEEvT0_iT1_T2_DpNS2_10kernel_argIT3_EE:
[----:B------:R-:W-:Y:S08]  /*0000*/  LDC R1, c[0x0][0x37c] ;  /* 0x0000df00ff017b82 */ /* 0x000ff00000000800 */
[----:B------:R-:W0:Y:S01]  /*0010*/  S2UR UR25, SR_CTAID.X ;  /* 0x00000000001979c3 */ /* 0x000e220000002500 */
[----:B------:R-:W1:Y:S01]  /*0020*/  LDCU.64 UR16, c[0x0][0x380] ;  /* 0x00007000ff1077ac */ /* 0x000e620008000a00 */
[----:B------:R-:W2:Y:S01]  /*0030*/  LDCU.128 UR4, c[0x0][0x3a0] ;  /* 0x00007400ff0477ac */ /* 0x000ea20008000c00 */
[----:B------:R-:W3:Y:S01]  /*0040*/  LDCU.128 UR8, c[0x0][0x390] ;  /* 0x00007200ff0877ac */ /* 0x000ee20008000c00 */
[----:B------:R-:W4:Y:S01]  /*0050*/  LDCU.64 UR22, c[0x0][0x358] ;  /* 0x00006b00ff1677ac */ /* 0x000f220008000a00 */
[----:B-1----:R-:W-:-:S04]  /*0060*/  USHF.L.U32 UR13, UR17, 0x7, URZ ;  /* 0x00000007110d7899 */ /* 0x002fc800080006ff */
[----:B0-----:R-:W-:-:S04]  /*0070*/  UIMAD UR24, UR13, UR25, URZ ;  /* 0x000000190d1872a4 */ /* 0x001fc8000f8e02ff */
[----:B------:R-:W-:Y:S02]  /*0080*/  UIADD3 UR12, UPT, UPT, -UR24, UR16, URZ ;  /* 0x00000010180c7290 */ /* 0x000fe4000fffe1ff */
[----:B--2---:R-:W-:Y:S02]  /*0090*/  UIMAD.WIDE UR4, UR24, 0x4, UR4 ;  /* 0x00000004180478a5 */ /* 0x004fe4000f8e0204 */
[----:B------:R-:W-:Y:S02]  /*00a0*/  UISETP.LT.AND UP0, UPT, UR13, UR12, UPT ;  /* 0x0000000c0d00728c */ /* 0x000fe4000bf01270 */
[----:B------:R-:W-:Y:S02]  /*00b0*/  UIMAD.WIDE UR6, UR24, 0x4, UR6 ;  /* 0x00000004180678a5 */ /* 0x000fe4000f8e0206 */
[----:B------:R-:W-:Y:S02]  /*00c0*/  USEL UR18, UR13, UR12, UP0 ;  /* 0x0000000c0d127287 */ /* 0x000fe40008000000 */
[----:B------:R-:W-:-:S02]  /*00d0*/  UISETP.GT.AND UP0, UPT, UR13, UR12, UPT ;  /* 0x0000000c0d00728c */ /* 0x000fc4000bf04270 */
[----:B---3--:R-:W-:Y:S02]  /*00e0*/  UIMAD.WIDE UR8, UR24, 0x4, UR8 ;  /* 0x00000004180878a5 */ /* 0x008fe4000f8e0208 */
[----:B------:R-:W-:-:S05]  /*00f0*/  UIMAD.WIDE UR10, UR24, 0x4, UR10 ;  /* 0x00000004180a78a5 */ /* 0x000fca000f8e020a */
[----:B----4-:R-:W-:Y:S07]  /*0100*/  BRA.U UP0, `(.L_x_138) ;  /* 0x0000001d008c7547 */ /* 0x010fee000b800000 */
[----:B------:R-:W-:-:S06]  /*0110*/  UISETP.GE.AND UP0, UPT, UR17, 0x1, UPT ;  /* 0x000000011100788c */ /* 0x000fcc000bf06270 */
[----:B------:R-:W-:-:S13]  /*0120*/  PLOP3.LUT P0, PT, PT, PT, UP0, 0x80, 0x8 ;  /* 0x000000000008781c */ /* 0x000fda0003f0f008 */
[----:B------:R-:W-:Y:S05]  /*0130*/  @!P0 EXIT ;  /* 0x000000000000894d */ /* 0x000fea0003800000 */
[----:B------:R-:W0:Y:S01]  /*0140*/  S2R R4, SR_TID.X ;  /* 0x0000000000047919 */ /* 0x000e220000002100 */
[----:B------:R-:W-:Y:S01]  /*0150*/  UISETP.GE.U32.AND UP0, UPT, UR17, 0x4, UPT ;  /* 0x000000041100788c */ /* 0x000fe2000bf06070 */
[----:B------:R-:W-:-:S08]  /*0160*/  HFMA2 R11, -RZ, RZ, 0, 0 ;  /* 0x00000000ff0b7431 */ /* 0x000fd000000001ff */
[----:B------:R-:W-:Y:S05]  /*0170*/  BRA.U !UP0, `(.L_x_139) ;  /* 0x0000001108407547 */ /* 0x000fea000b800000 */
[----:B------:R-:W1:Y:S01]  /*0180*/  LDCU.64 UR18, c[0x0][0x3a8] ;  /* 0x00007500ff1277ac */ /* 0x000e620008000a00 */
[----:B------:R-:W2:Y:S01]  /*0190*/  LDC R3, c[0x0][0x384] ;  /* 0x0000e100ff037b82 */ /* 0x000ea20000000800 */
[----:B0-----:R-:W-:Y:S01]  /*01a0*/  MOV R2, R4 ;  /* 0x0000000400027202 */ /* 0x001fe20000000f00 */
[----:B------:R-:W0:Y:S01]  /*01b0*/  LDCU.64 UR20, c[0x0][0x398] ;  /* 0x00007300ff1477ac */ /* 0x000e220008000a00 */
[----:B------:R-:W-:-:S05]  /*01c0*/  UMOV UR12, 0x400 ;  /* 0x00000400000c7882 */ /* 0x000fca0000000000 */
[----:B------:R-:W3:Y:S01]  /*01d0*/  LDC.64 R18, c[0x0][0x3a0] ;  /* 0x0000e800ff127b82 */ /* 0x000ee20000000a00 */
[----:B------:R-:W-:Y:S01]  /*01e0*/  UMOV UR13, 0x0 ;  /* 0x00000000000d7882 */ /* 0x000fe20000000000 */
[----:B------:R-:W4:Y:S01]  /*01f0*/  LDCU UR26, c[0x0][0x3b0] ;  /* 0x00007600ff1a77ac */ /* 0x000f220008000800 */
[----:B------:R-:W-:-:S05]  /*0200*/  UIMAD.WIDE UR12, UR24, 0x4, UR12 ;  /* 0x00000004180c78a5 */ /* 0x000fca000f8e020c */
[----:B------:R-:W2:Y:S01]  /*0210*/  LDC.64 R16, c[0x0][0x390] ;  /* 0x0000e400ff107b82 */ /* 0x000ea20000000a00 */
[----:B------:R-:W2:Y:S01]  /*0220*/  LDCU UR27, c[0x0][0x3b4] ;  /* 0x00007680ff1b77ac */ /* 0x000ea20008000800 */
[----:B-1----:R-:W-:Y:S02]  /*0230*/  UIADD3 UR15, UP0, UPT, UR12, UR18, URZ ;  /* 0x000000120c0f7290 */ /* 0x002fe4000ff1e0ff */
[----:B0-----:R-:W-:Y:S02]  /*0240*/  UIADD3 UR14, UP1, UPT, UR12, UR20, URZ ;  /* 0x000000140c0e7290 */ /* 0x001fe4000ff3e0ff */
[----:B------:R-:W-:Y:S02]  /*0250*/  ULOP3.LUT UR12, UR17, 0x7ffffffc, URZ, 0xc0, !UPT ;  /* 0x7ffffffc110c7892 */ /* 0x000fe4000f8ec0ff */
[----:B------:R-:W-:Y:S02]  /*0260*/  UIADD3.X UR16, UPT, UPT, UR13, UR19, URZ, UP0, !UPT ;  /* 0x000000130d107290 */ /* 0x000fe400087fe4ff */
[----:B------:R-:W-:-:S02]  /*0270*/  UIADD3.X UR13, UPT, UPT, UR13, UR21, URZ, UP1, !UPT ;  /* 0x000000150d0d7290 */ /* 0x000fc40008ffe4ff */
[----:B----4-:R-:W-:-:S12]  /*0280*/  UIADD3 UR12, UPT, UPT, -UR12, URZ, URZ ;  /* 0x000000ff0c0c7290 */ /* 0x010fd8000fffe1ff */
.L_x_176:
[----:B--2---:R-:W-:Y:S01]  /*0290*/  IMAD R0, R3, UR25, RZ ;  /* 0x0000001903007c24 */ /* 0x004fe2000f8e02ff */
[----:B------:R-:W-:Y:S02]  /*02a0*/  MOV R14, UR15 ;  /* 0x0000000f000e7c02 */ /* 0x000fe40008000f00 */
[----:B------:R-:W-:Y:S02]  /*02b0*/  MOV R15, UR16 ;  /* 0x00000010000f7c02 */ /* 0x000fe40008000f00 */
[----:B------:R-:W-:Y:S01]  /*02c0*/  SHF.L.U32 R29, R0, 0x7, RZ ;  /* 0x00000007001d7819 */ /* 0x000fe200000006ff */
[----:B------:R-:W-:-:S04]  /*02d0*/  IMAD.WIDE R14, R2, 0x4, R14 ;  /* 0x00000004020e7825 */ /* 0x000fc800078e020e */
[----:B---3--:R-:W-:Y:S01]  /*02e0*/  IMAD.WIDE R28, R29, 0x4, R18 ;  /* 0x000000041d1c7825 */ /* 0x008fe200078e0212 */
[----:B0-----:R-:W2:Y:S03]  /*02f0*/  LDG.E R11, desc[UR22][R14.64+-0x400] ;  /* 0xfffc00160e0b7981 */ /* 0x001ea6000c1e1900 */
[----:B------:R-:W-:-:S05]  /*0300*/  IMAD.WIDE R28, R2, 0x4, R28 ;  /* 0x00000004021c7825 */ /* 0x000fca00078e021c */
[----:B------:R-:W3:Y:S01]  /*0310*/  LDG.E R13, desc[UR22][R28.64] ;  /* 0x000000161c0d7981 */ /* 0x000ee2000c1e1900 */
[----:B------:R-:W-:Y:S01]  /*0320*/  BSSY.RECONVERGENT B0, `(.L_x_140) ;  /* 0x000000f000007945 */ /* 0x000fe20003800200 */
[----:B--2---:R-:W-:-:S04]  /*0330*/  FMUL R0, R11, R11 ;  /* 0x0000000b0b007220 */ /* 0x004fc80000400000 */
[----:B---3--:R-:W-:-:S05]  /*0340*/  FFMA R5, R13, R13, R0 ;  /* 0x0000000d0d057223 */ /* 0x008fca0000000000 */
[----:B------:R-:W-:Y:S01]  /*0350*/  IADD3 R0, PT, PT, R5, -0xd000000, RZ ;  /* 0xf300000005007810 */ /* 0x000fe20007ffe0ff */
[----:B------:R0:W1:Y:S03]  /*0360*/  MUFU.RSQ R6, R5 ;  /* 0x0000000500067308 */ /* 0x0000660000001400 */
[----:B------:R-:W-:-:S13]  /*0370*/  ISETP.GT.U32.AND P0, PT, R0, 0x727fffff, PT ;  /* 0x727fffff0000780c */ /* 0x000fda0003f04070 */
[----:B0-----:R-:W-:Y:S05]  /*0380*/  @!P0 BRA `(.L_x_141) ;  /* 0x0000000000108947 */ /* 0x001fea0003800000 */
[----:B------:R-:W-:-:S07]  /*0390*/  MOV R0, 0x3b0 ;  /* 0x000003b000007802 */ /* 0x000fce0000000f00 */
[----:B-1----:R-:W-:Y:S05]  /*03a0*/  CALL.REL.NOINC `($__internal_2_$__cuda_sm20_sqrt_rn_f32_slowpath) ;  /* 0x0000003000d47944 */ /* 0x002fea0003c00000 */
[----:B------:R-:W-:Y:S01]  /*03b0*/  MOV R22, R24 ;  /* 0x0000001800167202 */ /* 0x000fe20000000f00 */
[----:B------:R-:W-:Y:S06]  /*03c0*/  BRA `(.L_x_142) ;  /* 0x0000000000107947 */ /* 0x000fec0003800000 */
.L_x_141:
[----:B-1----:R-:W-:Y:S01]  /*03d0*/  FMUL.FTZ R22, R5, R6 ;  /* 0x0000000605167220 */ /* 0x002fe20000410000 */
[----:B------:R-:W-:-:S03]  /*03e0*/  FMUL.FTZ R0, R6, 0.5 ;  /* 0x3f00000006007820 */ /* 0x000fc60000410000 */
[----:B------:R-:W-:-:S04]  /*03f0*/  FFMA R5, -R22, R22, R5 ;  /* 0x0000001616057223 */ /* 0x000fc80000000105 */
[----:B------:R-:W-:-:S07]  /*0400*/  FFMA R22, R5, R0, R22 ;  /* 0x0000000005167223 */ /* 0x000fce0000000016 */
.L_x_142:
[----:B------:R-:W-:Y:S05]  /*0410*/  BSYNC.RECONVERGENT B0 ;  /* 0x0000000000007941 */ /* 0x000fea0003800200 */
.L_x_140:
        /* <DEDUP_REMOVED lines=18> */
[----:B------:R-:W-:Y:S05]  /*0540*/  CALL.REL.NOINC `($__internal_3_$__cuda_sm3x_div_rn_noftz_f32_slowpath) ;  /* 0x0000003000c87944 */ /* 0x000fea0003c00000 */
[----:B------:R-:W-:-:S07]  /*0550*/  MOV R12, R0 ;  /* 0x00000000000c7202 */ /* 0x000fce0000000f00 */
.L_x_146:
[----:B------:R-:W-:Y:S05]  /*0560*/  BSYNC.RECONVERGENT B3 ;  /* 0x0000000000037941 */ /* 0x000fea0003800200 */
.L_x_145:
        /* <DEDUP_REMOVED lines=13> */
[----:B------:R-:W-:Y:S05]  /*0640*/  CALL.REL.NOINC `($__internal_3_$__cuda_sm3x_div_rn_noftz_f32_slowpath) ;  /* 0x0000003000887944 */ /* 0x000fea0003c00000 */
.L_x_148:
[----:B------:R-:W-:Y:S05]  /*0650*/  BSYNC.RECONVERGENT B3 ;  /* 0x0000000000037941 */ /* 0x000fea0003800200 */
.L_x_147:
[----:B------:R-:W-:Y:S01]  /*0660*/  FFMA R5, -R11, UR27, R12 ;  /* 0x0000001b0b057c23 */ /* 0x000fe2000800010c */
[----:B------:R-:W-:-:S07]  /*0670*/  FFMA R7, R13, UR27, R0 ;  /* 0x0000001b0d077c23 */ /* 0x000fce0008000000 */
.L_x_144:
[----:B------:R-:W-:Y:S05]  /*0680*/  BSYNC.RECONVERGENT B2 ;  /* 0x0000000000027941 */ /* 0x000fea0003800200 */
.L_x_143:
[----:B------:R-:W0:Y:S01]  /*0690*/  S2UR UR25, SR_CTAID.X ;  /* 0x00000000001979c3 */ /* 0x000e220000002500 */
[----:B------:R-:W-:Y:S02]  /*06a0*/  MOV R10, UR14 ;  /* 0x0000000e000a7c02 */ /* 0x000fe40008000f00 */
[----:B------:R-:W-:-:S03]  /*06b0*/  MOV R11, UR13 ;  /* 0x0000000d000b7c02 */ /* 0x000fc60008000f00 */
[----:B------:R-:W-:-:S04]  /*06c0*/  IMAD.WIDE R10, R2, 0x4, R10 ;  /* 0x00000004020a7825 */ /* 0x000fc800078e020a */
[----:B0-----:R-:W-:-:S05]  /*06d0*/  IMAD R0, R3, UR25, RZ ;  /* 0x0000001903007c24 */ /* 0x001fca000f8e02ff */
[----:B------:R-:W-:-:S05]  /*06e0*/  SHF.L.U32 R13, R0, 0x7, RZ ;  /* 0x00000007000d7819 */ /* 0x000fca00000006ff */
[----:B------:R-:W-:-:S04]  /*06f0*/  IMAD.WIDE R12, R13, 0x4, R16 ;  /* 0x000000040d0c7825 */ /* 0x000fc800078e0210 */
[----:B------:R-:W-:-:S05]  /*0700*/  IMAD.WIDE R12, R2, 0x4, R12 ;  /* 0x00000004020c7825 */ /* 0x000fca00078e020c */
        /* <DEDUP_REMOVED lines=13> */
[----:B------:R-:W-:Y:S05]  /*07e0*/  CALL.REL.NOINC `($__internal_2_$__cuda_sm20_sqrt_rn_f32_slowpath) ;  /* 0x0000002c00c47944 */ /* 0x000fea0003c00000 */
[----:B------:R-:W-:Y:S05]  /*07f0*/  BRA `(.L_x_151) ;  /* 0x0000000000107947 */ /* 0x000fea0003800000 */
.L_x_150:
[----:B------:R-:W-:Y:S01]  /*0800*/  FMUL.FTZ R24, R9, R6 ;  /* 0x0000000609187220 */ /* 0x000fe20000410000 */
[----:B------:R-:W-:-:S03]  /*0810*/  FMUL.FTZ R0, R6, 0.5 ;  /* 0x3f00000006007820 */ /* 0x000fc60000410000 */
[----:B------:R-:W-:-:S04]  /*0820*/  FFMA R5, -R24, R24, R9 ;  /* 0x0000001818057223 */ /* 0x000fc80000000109 */
[----:B------:R-:W-:-:S07]  /*0830*/  FFMA R24, R5, R0, R24 ;  /* 0x0000000005187223 */ /* 0x000fce0000000018 */
.L_x_151:
[----:B------:R-:W-:Y:S05]  /*0840*/  BSYNC.RECONVERGENT B0 ;  /* 0x0000000000007941 */ /* 0x000fea0003800200 */
.L_x_149:
        /* <DEDUP_REMOVED lines=16> */
[----:B------:R-:W-:-:S07]  /*0950*/  MOV R6, 0x970 ;  /* 0x0000097000067802 */ /* 0x000fce0000000f00 */
[----:B------:R-:W-:Y:S05]  /*0960*/  CALL.REL.NOINC `($__internal_3_$__cuda_sm3x_div_rn_noftz_f32_slowpath) ;  /* 0x0000002c00c07944 */ /* 0x000fea0003c00000 */
[----:B------:R-:W-:-:S07]  /*0970*/  MOV R27, R0 ;  /* 0x00000000001b7202 */ /* 0x000fce0000000f00 */
.L_x_155:
[----:B------:R-:W-:Y:S05]  /*0980*/  BSYNC.RECONVERGENT B3 ;  /* 0x0000000000037941 */ /* 0x000fea0003800200 */
.L_x_154:
        /* <DEDUP_REMOVED lines=13> */
.L_x_157:
[----:B------:R-:W-:Y:S05]  /*0a60*/  BSYNC.RECONVERGENT B3 ;  /* 0x0000000000037941 */ /* 0x000fea0003800200 */
.L_x_156:
[----:B------:R-:W-:Y:S01]  /*0a70*/  FFMA R27, -R22, UR27, R27 ;  /* 0x0000001b161b7c23 */ /* 0x000fe2000800011b */
[----:B------:R-:W-:-:S07]  /*0a80*/  FFMA R5, R23, UR27, R0 ;  /* 0x0000001b17057c23 */ /* 0x000fce0008000000 */
.L_x_153:
[----:B------:R-:W-:Y:S05]  /*0a90*/  BSYNC.RECONVERGENT B2 ;  /* 0x0000000000027941 */ /* 0x000fea0003800200 */
.L_x_152:
        /* <DEDUP_REMOVED lines=15> */
.L_x_159:
[----:B------:R-:W-:Y:S01]  /*0b90*/  FMUL.FTZ R24, R7, R6 ;  /* 0x0000000607187220 */ /* 0x000fe20000410000 */
[----:B------:R-:W-:-:S03]  /*0ba0*/  FMUL.FTZ R0, R6, 0.5 ;  /* 0x3f00000006007820 */ /* 0x000fc60000410000 */
[----:B------:R-:W-:-:S04]  /*0bb0*/  FFMA R5, -R24, R24, R7 ;  /* 0x0000001818057223 */ /* 0x000fc80000000107 */
[----:B------:R-:W-:-:S07]  /*0bc0*/  FFMA R24, R5, R0, R24 ;  /* 0x0000000005187223 */ /* 0x000fce0000000018 */
.L_x_160:
[----:B------:R-:W-:Y:S05]  /*0bd0*/  BSYNC.RECONVERGENT B0 ;  /* 0x0000000000007941 */ /* 0x000fea0003800200 */
.L_x_158:
        /* <DEDUP_REMOVED lines=19> */
.L_x_164:
[----:B------:R-:W-:Y:S05]  /*0d10*/  BSYNC.RECONVERGENT B3 ;  /* 0x0000000000037941 */ /* 0x000fea0003800200 */
.L_x_163:
        /* <DEDUP_REMOVED lines=13> */
.L_x_166:
[----:B------:R-:W-:Y:S05]  /*0df0*/  BSYNC.RECONVERGENT B3 ;  /* 0x0000000000037941 */ /* 0x000fea0003800200 */
.L_x_165:
[----:B------:R-:W-:Y:S01]  /*0e00*/  FFMA R27, -R22, UR27, R27 ;  /* 0x0000001b161b7c23 */ /* 0x000fe2000800011b */
[----:B------:R-:W-:-:S07]  /*0e10*/  FFMA R5, R23, UR27, R0 ;  /* 0x0000001b17057c23 */ /* 0x000fce0008000000 */
.L_x_162:
[----:B------:R-:W-:Y:S05]  /*0e20*/  BSYNC.RECONVERGENT B2 ;  /* 0x0000000000027941 */ /* 0x000fea0003800200 */
.L_x_161:
        /* <DEDUP_REMOVED lines=14> */
[----:B------:R-:W-:Y:S01]  /*0f10*/  MOV R22, R24 ;  /* 0x0000001800167202 */ /* 0x000fe20000000f00 */
[----:B------:R-:W-:Y:S06]  /*0f20*/  BRA `(.L_x_169) ;  /* 0x0000000000107947 */ /* 0x000fec0003800000 */
.L_x_168:
[----:B------:R-:W-:Y:S01]  /*0f30*/  FMUL.FTZ R22, R7, R6 ;  /* 0x0000000607167220 */ /* 0x000fe20000410000 */
[----:B------:R-:W-:-:S03]  /*0f40*/  FMUL.FTZ R0, R6, 0.5 ;  /* 0x3f00000006007820 */ /* 0x000fc60000410000 */
[----:B------:R-:W-:-:S04]  /*0f50*/  FFMA R5, -R22, R22, R7 ;  /* 0x0000001616057223 */ /* 0x000fc80000000107 */
[----:B------:R-:W-:-:S07]  /*0f60*/  FFMA R22, R5, R0, R22 ;  /* 0x0000000005167223 */ /* 0x000fce0000000016 */
.L_x_169:
[----:B------:R-:W-:Y:S05]  /*0f70*/  BSYNC.RECONVERGENT B0 ;  /* 0x0000000000007941 */ /* 0x000fea0003800200 */
.L_x_167:
        /* <DEDUP_REMOVED lines=20> */
.L_x_173:
[----:B------:R-:W-:Y:S05]  /*10c0*/  BSYNC.RECONVERGENT B3 ;  /* 0x0000000000037941 */ /* 0x000fea0003800200 */
.L_x_172:
        /* <DEDUP_REMOVED lines=14> */
.L_x_175:
[----:B------:R-:W-:Y:S05]  /*11b0*/  BSYNC.RECONVERGENT B3 ;  /* 0x0000000000037941 */ /* 0x000fea0003800200 */
.L_x_174:
[----:B------:R-:W-:Y:S01]  /*11c0*/  FFMA R23, -R14, UR27, R23 ;  /* 0x0000001b0e177c23 */ /* 0x000fe20008000117 */
[----:B------:R-:W-:-:S07]  /*11d0*/  FFMA R5, R28, UR27, R0 ;  /* 0x0000001b1c057c23 */ /* 0x000fce0008000000 */
.L_x_171:
[----:B------:R-:W-:Y:S05]  /*11e0*/  BSYNC.RECONVERGENT B2 ;  /* 0x0000000000027941 */ /* 0x000fea0003800200 */
.L_x_170:
[----:B------:R0:W-:Y:S01]  /*11f0*/  STG.E desc[UR22][R12.64+0x600], R23 ;  /* 0x000600170c007986 */ /* 0x0001e2000c101916 */
[----:B------:R-:W-:Y:S01]  /*1200*/  UIADD3 UR12, UPT, UPT, UR12, 0x4, URZ ;  /* 0x000000040c0c7890 */ /* 0x000fe2000fffe0ff */
[----:B------:R-:W-:Y:S02]  /*1210*/  IADD3 R2, PT, PT, R2, 0x200, RZ ;  /* 0x0000020002027810 */ /* 0x000fe40007ffe0ff */
[----:B------:R0:W-:Y:S01]  /*1220*/  STG.E desc[UR22][R10.64+0x200], R5 ;  /* 0x000200050a007986 */ /* 0x0001e2000c101916 */
[----:B------:R-:W-:-:S09]  /*1230*/  UISETP.NE.AND UP0, UPT, UR12, URZ, UPT ;  /* 0x000000ff0c00728c */ /* 0x000fd2000bf05270 */
[----:B------:R-:W-:Y:S05]  /*1240*/  BRA.U UP0, `(.L_x_176) ;  /* 0xfffffff100107547 */ /* 0x000fea000b83ffff */
[----:B------:R-:W1:Y:S02]  /*1250*/  LDCU UR17, c[0x0][0x384] ;  /* 0x00007080ff1177ac */ /* 0x000e640008000800 */
[----:B-1----:R-:W-:-:S06]  /*1260*/  ULOP3.LUT UR12, UR17, 0x7ffffffc, URZ, 0xc0, !UPT ;  /* 0x7ffffffc110c7892 */ /* 0x002fcc000f8ec0ff */
[----:B0-----:R-:W-:-:S07]  /*1270*/  MOV R11, UR12 ;  /* 0x0000000c000b7c02 */ /* 0x001fce0008000f00 */
.L_x_139:
[----:B------:R-:W-:-:S06]  /*1280*/  ULOP3.LUT UP0, UR12, UR17, 0x3, URZ, 0xc0, !UPT ;  /* 0x00000003110c7892 */ /* 0x000fcc000f80c0ff */
[----:B------:R-:W-:-:S13]  /*1290*/  PLOP3.LUT P0, PT, PT, PT, UP0, 0x80, 0x8 ;  /* 0x000000000008781c */ /* 0x000fda0003f0f008 */
[----:B------:R-:W-:Y:S05]  /*12a0*/  @!P0 EXIT ;  /* 0x000000000000894d */ /* 0x000fea0003800000 */
[----:B------:R-:W-:-:S09]  /*12b0*/  UISETP.NE.AND UP0, UPT, UR12, 0x1, UPT ;  /* 0x000000010c00788c */ /* 0x000fd2000bf05270 */
[----:B------:R-:W-:Y:S05]  /*12c0*/  BRA.U !UP0, `(.L_x_177) ;  /* 0x0000000508fc7547 */ /* 0x000fea000b800000 */
[----:B------:R-:W-:Y:S01]  /*12d0*/  HFMA2 R13, -RZ, RZ, 0, 2.384185791015625e-07 ;  /* 0x00000004ff0d7431 */ /* 0x000fe200000001ff */
[----:B0-----:R-:W-:Y:S02]  /*12e0*/  LEA R10, R11, R4, 0x7 ;  /* 0x000000040b0a7211 */ /* 0x001fe400078e38ff */
[----:B------:R-:W-:-:S05]  /*12f0*/  MOV R15, 0x4 ;  /* 0x00000004000f7802 */ /* 0x000fca0000000f00 */
[----:B------:R-:W-:-:S04]  /*1300*/  IMAD.WIDE R14, R10, R15, UR4 ;  /* 0x000000040a0e7e25 */ /* 0x000fc8000f8e020f */
[----:B------:R-:W-:Y:S01]  /*1310*/  IMAD.WIDE R12, R10, R13, UR6 ;  /* 0x000000060a0c7e25 */ /* 0x000fe2000f8e020d */
[----:B------:R-:W2:Y:S04]  /*1320*/  LDG.E R3, desc[UR22][R14.64] ;  /* 0x000000160e037981 */ /* 0x000ea8000c1e1900 */
[----:B------:R-:W3:Y:S01]  /*1330*/  LDG.E R2, desc[UR22][R12.64] ;  /* 0x000000160c027981 */ /* 0x000ee2000c1e1900 */
[----:B------:R-:W-:Y:S01]  /*1340*/  BSSY.RECONVERGENT B0, `(.L_x_178) ;  /* 0x000000e000007945 */ /* 0x000fe20003800200 */
[----:B---3--:R-:W-:-:S04]  /*1350*/  FMUL R0, R2, R2 ;  /* 0x0000000202007220 */ /* 0x008fc80000400000 */
[----:B--2---:R-:W-:-:S05]  /*1360*/  FFMA R5, R3, R3, R0 ;  /* 0x0000000303057223 */ /* 0x004fca0000000000 */
[----:B------:R-:W-:Y:S01]  /*1370*/  IADD3 R0, PT, PT, R5, -0xd000000, RZ ;  /* 0xf300000005007810 */ /* 0x000fe20007ffe0ff */
[----:B------:R0:W1:Y:S03]  /*1380*/  MUFU.RSQ R6, R5 ;  /* 0x0000000500067308 */ /* 0x0000660000001400 */
[----:B------:R-:W-:-:S13]  /*1390*/  ISETP.GT.U32.AND P0, PT, R0, 0x727fffff, PT ;  /* 0x727fffff0000780c */ /* 0x000fda0003f04070 */
[----:B0-----:R-:W-:Y:S05]  /*13a0*/  @!P0 BRA `(.L_x_179) ;  /* 0x00000000000c8947 */ /* 0x001fea0003800000 */
[----:B------:R-:W-:-:S07]  /*13b0*/  MOV R0, 0x13d0 ;  /* 0x000013d000007802 */ /* 0x000fce0000000f00 */
[----:B-1----:R-:W-:Y:S05]  /*13c0*/  CALL.REL.NOINC `($__internal_2_$__cuda_sm20_sqrt_rn_f32_slowpath) ;  /* 0x0000002000cc7944 */ /* 0x002fea0003c00000 */
[----:B------:R-:W-:Y:S05]  /*13d0*/  BRA `(.L_x_180) ;  /* 0x0000000000107947 */ /* 0x000fea0003800000 */
.L_x_179:
[----:B-1----:R-:W-:Y:S01]  /*13e0*/  FMUL.FTZ R24, R5, R6 ;  /* 0x0000000605187220 */ /* 0x002fe20000410000 */
[----:B------:R-:W-:-:S03]  /*13f0*/  FMUL.FTZ R0, R6, 0.5 ;  /* 0x3f00000006007820 */ /* 0x000fc60000410000 */
[----:B------:R-:W-:-:S04]  /*1400*/  FFMA R5, -R24, R24, R5 ;  /* 0x0000001818057223 */ /* 0x000fc80000000105 */
[----:B------:R-:W-:-:S07]  /*1410*/  FFMA R24, R5, R0, R24 ;  /* 0x0000000005187223 */ /* 0x000fce0000000018 */
.L_x_180:
[----:B------:R-:W-:Y:S05]  /*1420*/  BSYNC.RECONVERGENT B0 ;  /* 0x0000000000007941 */ /* 0x000fea0003800200 */
.L_x_178:
        /* <DEDUP_REMOVED lines=17> */
[----:B------:R-:W-:-:S07]  /*1540*/  MOV R6, 0x1560 ;  /* 0x0000156000067802 */ /* 0x000fce0000000f00 */
[----:B------:R-:W-:Y:S05]  /*1550*/  CALL.REL.NOINC `($__internal_3_$__cuda_sm3x_div_rn_noftz_f32_slowpath) ;  /* 0x0000002000c47944 */ /* 0x000fea0003c00000 */
[----:B------:R-:W-:-:S07]  /*1560*/  MOV R17, R0 ;  /* 0x0000000000117202 */ /* 0x000fce0000000f00 */
.L_x_184:
[----:B------:R-:W-:Y:S05]  /*1570*/  BSYNC.RECONVERGENT B3 ;  /* 0x0000000000037941 */ /* 0x000fea0003800200 */
.L_x_183:
        /* <DEDUP_REMOVED lines=13> */
.L_x_186:
[----:B------:R-:W-:Y:S05]  /*1650*/  BSYNC.RECONVERGENT B3 ;  /* 0x0000000000037941 */ /* 0x000fea0003800200 */
.L_x_185:
[----:B------:R-:W0:Y:S02]  /*1660*/  LDCU UR12, c[0x0][0x3b4] ;  /* 0x00007680ff0c77ac */ /* 0x000e240008000800 */
[----:B0-----:R-:W-:Y:S01]  /*1670*/  FFMA R5, -R2, UR12, R17 ;  /* 0x0000000c02057c23 */ /* 0x001fe20008000111 */
[----:B------:R-:W-:-:S07]  /*1680*/  FFMA R7, R3, UR12, R0 ;  /* 0x0000000c03077c23 */ /* 0x000fce0008000000 */
.L_x_182:
[----:B------:R-:W-:Y:S05]  /*1690*/  BSYNC.RECONVERGENT B2 ;  /* 0x0000000000027941 */ /* 0x000fea0003800200 */
.L_x_181:
[----:B------:R-:W-:Y:S01]  /*16a0*/  HFMA2 R3, -RZ, RZ, 0, 2.384185791015625e-07 ;  /* 0x00000004ff037431 */ /* 0x000fe200000001ff */
[----:B------:R-:W-:-:S05]  /*16b0*/  MOV R17, 0x4 ;  /* 0x0000000400117802 */ /* 0x000fca0000000f00 */
[----:B------:R-:W-:-:S04]  /*16c0*/  IMAD.WIDE R16, R10, R17, UR10 ;  /* 0x0000000a0a107e25 */ /* 0x000fc8000f8e0211 */
[----:B------:R-:W-:-:S05]  /*16d0*/  IMAD.WIDE R2, R10, R3, UR8 ;  /* 0x000000080a027e25 */ /* 0x000fca000f8e0203 */
        /* <DEDUP_REMOVED lines=15> */
.L_x_188:
[----:B------:R-:W-:Y:S01]  /*17d0*/  FMUL.FTZ R24, R9, R6 ;  /* 0x0000000609187220 */ /* 0x000fe20000410000 */
[----:B------:R-:W-:-:S03]  /*17e0*/  FMUL.FTZ R0, R6, 0.5 ;  /* 0x3f00000006007820 */ /* 0x000fc60000410000 */
[----:B------:R-:W-:-:S04]  /*17f0*/  FFMA R5, -R24, R24, R9 ;  /* 0x0000001818057223 */ /* 0x000fc80000000109 */
[----:B------:R-:W-:-:S07]  /*1800*/  FFMA R24, R5, R0, R24 ;  /* 0x0000000005187223 */ /* 0x000fce0000000018 */
.L_x_189:
[----:B------:R-:W-:Y:S05]  /*1810*/  BSYNC.RECONVERGENT B0 ;  /* 0x0000000000007941 */ /* 0x000fea0003800200 */
.L_x_187:
        /* <DEDUP_REMOVED lines=20> */
.L_x_193:
[----:B------:R-:W-:Y:S05]  /*1960*/  BSYNC.RECONVERGENT B3 ;  /* 0x0000000000037941 */ /* 0x000fea0003800200 */
.L_x_192:
        /* <DEDUP_REMOVED lines=13> */
.L_x_195:
[----:B------:R-:W-:Y:S05]  /*1a40*/  BSYNC.RECONVERGENT B3 ;  /* 0x0000000000037941 */ /* 0x000fea0003800200 */
.L_x_194:
[----:B------:R-:W0:Y:S02]  /*1a50*/  LDCU UR12, c[0x0][0x3b4] ;  /* 0x00007680ff0c77ac */ /* 0x000e240008000800 */
[----:B0-----:R-:W-:Y:S01]  /*1a60*/  FFMA R15, -R12, UR12, R15 ;  /* 0x0000000c0c0f7c23 */ /* 0x001fe2000800010f */
[----:B------:R-:W-:-:S07]  /*1a70*/  FFMA R5, R14, UR12, R0 ;  /* 0x0000000c0e057c23 */ /* 0x000fce0008000000 */
.L_x_191:
[----:B------:R-:W-:Y:S05]  /*1a80*/  BSYNC.RECONVERGENT B2 ;  /* 0x0000000000027941 */ /* 0x000fea0003800200 */
.L_x_190:
[----:B------:R1:W-:Y:S01]  /*1a90*/  STG.E desc[UR22][R2.64+0x200], R15 ;  /* 0x0002000f02007986 */ /* 0x0003e2000c101916 */
[----:B------:R-:W-:-:S03]  /*1aa0*/  IADD3 R11, PT, PT, R11, 0x2, RZ ;  /* 0x000000020b0b7810 */ /* 0x000fc60007ffe0ff */
[----:B------:R1:W-:Y:S04]  /*1ab0*/  STG.E desc[UR22][R16.64+0x200], R5 ;  /* 0x0002000510007986 */ /* 0x0003e8000c101916 */
.L_x_177:
[----:B------:R-:W2:Y:S02]  /*1ac0*/  LDC R0, c[0x0][0x384] ;  /* 0x0000e100ff007b82 */ /* 0x000ea40000000800 */
[----:B--2---:R-:W-:-:S04]  /*1ad0*/  LOP3.LUT R0, R0, 0x1, RZ, 0xc0, !PT ;  /* 0x0000000100007812 */ /* 0x004fc800078ec0ff */
[----:B------:R-:W-:-:S13]  /*1ae0*/  ISETP.NE.U32.AND P0, PT, R0, 0x1, PT ;  /* 0x000000010000780c */ /* 0x000fda0003f05070 */
[----:B------:R-:W-:Y:S05]  /*1af0*/  @P0 EXIT ;  /* 0x000000000000094d */ /* 0x000fea0003800000 */
[----:B------:R-:W-:Y:S01]  /*1b00*/  HFMA2 R9, -RZ, RZ, 0, 2.384185791015625e-07 ;  /* 0x00000004ff097431 */ /* 0x000fe200000001ff */
[----:B0-----:R-:W-:Y:S02]  /*1b10*/  LEA R4, R11, R4, 0x7 ;  /* 0x000000040b047211 */ /* 0x001fe400078e38ff */
[----:B------:R-:W-:-:S05]  /*1b20*/  MOV R7, 0x4 ;  /* 0x0000000400077802 */ /* 0x000fca0000000f00 */
[----:B------:R-:W-:-:S04]  /*1b30*/  IMAD.WIDE R6, R4, R7, UR4 ;  /* 0x0000000404067e25 */ /* 0x000fc8000f8e0207 */
[----:B------:R-:W-:Y:S01]  /*1b40*/  IMAD.WIDE R8, R4, R9, UR6 ;  /* 0x0000000604087e25 */ /* 0x000fe2000f8e0209 */
[----:B-1----:R-:W2:Y:S04]  /*1b50*/  LDG.E R3, desc[UR22][R6.64] ;  /* 0x0000001606037981 */ /* 0x002ea8000c1e1900 */
        /* <DEDUP_REMOVED lines=11> */
.L_x_197:
[----:B-1----:R-:W-:Y:S01]  /*1c10*/  FMUL.FTZ R24, R5, R10 ;  /* 0x0000000a05187220 */ /* 0x002fe20000410000 */
[----:B------:R-:W-:-:S03]  /*1c20*/  FMUL.FTZ R0, R10, 0.5 ;  /* 0x3f0000000a007820 */ /* 0x000fc60000410000 */
[----:B------:R-:W-:-:S04]  /*1c30*/  FFMA R5, -R24, R24, R5 ;  /* 0x0000001818057223 */ /* 0x000fc80000000105 */
[----:B------:R-:W-:-:S07]  /*1c40*/  FFMA R24, R5, R0, R24 ;  /* 0x0000000005187223 */ /* 0x000fce0000000018 */
.L_x_198:
[----:B------:R-:W-:Y:S05]  /*1c50*/  BSYNC.RECONVERGENT B0 ;  /* 0x0000000000007941 */ /* 0x000fea0003800200 */
.L_x_196:
        /* <DEDUP_REMOVED lines=20> */
.L_x_202:
[----:B------:R-:W-:Y:S05]  /*1da0*/  BSYNC.RECONVERGENT B3 ;  /* 0x0000000000037941 */ /* 0x000fea0003800200 */
.L_x_201:
        /* <DEDUP_REMOVED lines=13> */
.L_x_204:
[----:B------:R-:W-:Y:S05]  /*1e80*/  BSYNC.RECONVERGENT B3 ;  /* 0x0000000000037941 */ /* 0x000fea0003800200 */
.L_x_203:
[----:B------:R-:W0:Y:S02]  /*1e90*/  LDCU UR4, c[0x0][0x3b4] ;  /* 0x00007680ff0477ac */ /* 0x000e240008000800 */
[----:B0-----:R-:W-:Y:S01]  /*1ea0*/  FFMA R11, -R2, UR4, R11 ;  /* 0x00000004020b7c23 */ /* 0x001fe2000800010b */
[----:B------:R-:W-:-:S07]  /*1eb0*/  FFMA R7, R3, UR4, R0 ;  /* 0x0000000403077c23 */ /* 0x000fce0008000000 */
.L_x_200:
[----:B------:R-:W-:Y:S05]  /*1ec0*/  BSYNC.RECONVERGENT B2 ;  /* 0x0000000000027941 */ /* 0x000fea0003800200 */
.L_x_199:
[----:B------:R-:W-:Y:S01]  /*1ed0*/  HFMA2 R3, -RZ, RZ, 0, 2.384185791015625e-07 ;  /* 0x00000004ff037431 */ /* 0x000fe200000001ff */
[----:B------:R-:W-:-:S04]  /*1ee0*/  MOV R5, 0x4 ;  /* 0x0000000400057802 */ /* 0x000fc80000000f00 */
[----:B------:R-:W-:-:S04]  /*1ef0*/  IMAD.WIDE R2, R4, R3, UR8 ;  /* 0x0000000804027e25 */ /* 0x000fc8000f8e0203 */
[----:B------:R-:W-:Y:S01]  /*1f00*/  IMAD.WIDE R4, R4, R5, UR10 ;  /* 0x0000000a04047e25 */ /* 0x000fe2000f8e0205 */
[----:B------:R-:W-:Y:S04]  /*1f10*/  STG.E desc[UR22][R2.64], R11 ;  /* 0x0000000b02007986 */ /* 0x000fe8000c101916 */
[----:B------:R-:W-:Y:S01]  /*1f20*/  STG.E desc[UR22][R4.64], R7 ;  /* 0x0000000704007986 */ /* 0x000fe2000c101916 */
[----:B------:R-:W-:Y:S05]  /*1f30*/  EXIT ;  /* 0x000000000000794d */ /* 0x000fea0003800000 */
.L_x_138:
        /* <DEDUP_REMOVED lines=11> */
.L_x_250:
[----:B0-----:R-:W-:Y:S01]  /*1ff0*/  LEA R11, R13, R2, 0x7 ;  /* 0x000000020d0b7211 */ /* 0x001fe200078e38ff */
[----:B------:R-:W-:Y:S03]  /*2000*/  BSSY.RECONVERGENT B2, `(.L_x_206) ;  /* 0x0000043000027945 */ /* 0x000fe60003800200 */
[----:B------:R-:W-:-:S13]  /*2010*/  ISETP.GE.AND P0, PT, R11, UR18, PT ;  /* 0x000000120b007c0c */ /* 0x000fda000bf06270 */
[----:B-123--:R-:W-:Y:S05]  /*2020*/  @P0 BRA `(.L_x_207) ;  /* 0x0000000400000947 */ /* 0x00efea0003800000 */
[----:B------:R-:W-:Y:S01]  /*2030*/  HFMA2 R4, -RZ, RZ, 0, 2.384185791015625e-07 ;  /* 0x00000004ff047431 */ /* 0x000fe200000001ff */
[----:B------:R-:W-:-:S05]  /*2040*/  MOV R6, 0x4 ;  /* 0x0000000400067802 */ /* 0x000fca0000000f00 */
[----:B------:R-:W-:-:S04]  /*2050*/  IMAD.WIDE R6, R11, R6, UR6 ;  /* 0x000000060b067e25 */ /* 0x000fc8000f8e0206 */
[----:B------:R-:W-:Y:S01]  /*2060*/  IMAD.WIDE R4, R11, R4, UR4 ;  /* 0x000000040b047e25 */ /* 0x000fe2000f8e0204 */
        /* <DEDUP_REMOVED lines=9> */
[----:B------:R-:W-:-:S07]  /*2100*/  MOV R0, 0x2120 ;  /* 0x0000212000007802 */ /* 0x000fce0000000f00 */
[----:B-123--:R-:W-:Y:S05]  /*2110*/  CALL.REL.NOINC `($__internal_2_$__cuda_sm20_sqrt_rn_f32_slowpath) ;  /* 0x0000001400787944 */ /* 0x00efea0003c00000 */
[----:B------:R-:W-:Y:S05]  /*2120*/  BRA `(.L_x_210) ;  /* 0x0000000000107947 */ /* 0x000fea0003800000 */
.L_x_209:
[----:B------:R-:W-:Y:S01]  /*2130*/  FMUL.FTZ R24, R5, R8 ;  /* 0x0000000805187220 */ /* 0x000fe20000410000 */
[----:B------:R-:W-:-:S03]  /*2140*/  FMUL.FTZ R0, R8, 0.5 ;  /* 0x3f00000008007820 */ /* 0x000fc60000410000 */
[----:B------:R-:W-:-:S04]  /*2150*/  FFMA R5, -R24, R24, R5 ;  /* 0x0000001818057223 */ /* 0x000fc80000000105 */
[----:B------:R-:W-:-:S07]  /*2160*/  FFMA R24, R5, R0, R24 ;  /* 0x0000000005187223 */ /* 0x000fce0000000018 */
.L_x_210:
[----:B-123--:R-:W-:Y:S05]  /*2170*/  BSYNC.RECONVERGENT B0 ;  /* 0x0000000000007941 */ /* 0x00efea0003800200 */
.L_x_208:
        /* <DEDUP_REMOVED lines=19> */
.L_x_214:
[----:B------:R-:W-:Y:S05]  /*22b0*/  BSYNC.RECONVERGENT B4 ;  /* 0x0000000000047941 */ /* 0x000fea0003800200 */
.L_x_213:
        /* <DEDUP_REMOVED lines=13> */
.L_x_216:
[----:B------:R-:W-:Y:S05]  /*2390*/  BSYNC.RECONVERGENT B4 ;  /* 0x0000000000047941 */ /* 0x000fea0003800200 */
.L_x_215:
[----:B------:R-:W-:Y:S01]  /*23a0*/  FFMA R9, -R3, UR13, R12 ;  /* 0x0000000d03097c23 */ /* 0x000fe2000800010c */
[----:B------:R-:W-:-:S07]  /*23b0*/  FFMA R15, R4, UR13, R0 ;  /* 0x0000000d040f7c23 */ /* 0x000fce0008000000 */
.L_x_212:
[----:B------:R-:W-:Y:S05]  /*23c0*/  BSYNC.RECONVERGENT B3 ;  /* 0x0000000000037941 */ /* 0x000fea0003800200 */
.L_x_211:
[----:B------:R-:W-:Y:S01]  /*23d0*/  HFMA2 R4, -RZ, RZ, 0, 2.384185791015625e-07 ;  /* 0x00000004ff047431 */ /* 0x000fe200000001ff */
[----:B------:R-:W-:-:S05]  /*23e0*/  MOV R6, 0x4 ;  /* 0x0000000400067802 */ /* 0x000fca0000000f00 */
[----:B------:R-:W-:-:S04]  /*23f0*/  IMAD.WIDE R6, R11, R6, UR10 ;  /* 0x0000000a0b067e25 */ /* 0x000fc8000f8e0206 */
[----:B------:R-:W-:-:S05]  /*2400*/  IMAD.WIDE R4, R11, R4, UR8 ;  /* 0x000000080b047e25 */ /* 0x000fca000f8e0204 */
[----:B------:R0:W-:Y:S04]  /*2410*/  STG.E desc[UR22][R4.64], R9 ;  /* 0x0000000904007986 */ /* 0x0001e8000c101916 */
[----:B------:R0:W-:Y:S02]  /*2420*/  STG.E desc[UR22][R6.64], R15 ;  /* 0x0000000f06007986 */ /* 0x0001e4000c101916 */
.L_x_207:
[----:B-123--:R-:W-:Y:S05]  /*2430*/  BSYNC.RECONVERGENT B2 ;  /* 0x0000000000027941 */ /* 0x00efea0003800200 */
.L_x_206:
[----:B------:R-:W-:Y:S01]  /*2440*/  IADD3 R10, PT, PT, R11, 0x80, RZ ;  /* 0x000000800b0a7810 */ /* 0x000fe20007ffe0ff */
[----:B------:R-:W-:Y:S03]  /*2450*/  BSSY.RECONVERGENT B2, `(.L_x_217) ;  /* 0x0000043000027945 */ /* 0x000fe60003800200 */
[----:B------:R-:W-:-:S13]  /*2460*/  ISETP.GE.AND P0, PT, R10, UR18, PT ;  /* 0x000000120a007c0c */ /* 0x000fda000bf06270 */
[----:B------:R-:W-:Y:S05]  /*2470*/  @P0 BRA `(.L_x_218) ;  /* 0x0000000400000947 */ /* 0x000fea0003800000 */
[----:B0-----:R-:W-:Y:S01]  /*2480*/  HFMA2 R7, -RZ, RZ, 0, 2.384185791015625e-07 ;  /* 0x00000004ff077431 */ /* 0x001fe200000001ff */
[----:B------:R-:W-:-:S05]  /*2490*/  MOV R5, 0x4 ;  /* 0x0000000400057802 */ /* 0x000fca0000000f00 */
[----:B------:R-:W-:-:S04]  /*24a0*/  IMAD.WIDE R4, R10, R5, UR4 ;  /* 0x000000040a047e25 */ /* 0x000fc8000f8e0205 */
[----:B------:R-:W-:Y:S02]  /*24b0*/  IMAD.WIDE R6, R10, R7, UR6 ;  /* 0x000000060a067e25 */ /* 0x000fe4000f8e0207 */
        /* <DEDUP_REMOVED lines=12> */
.L_x_220:
[----:B-1----:R-:W-:Y:S01]  /*2580*/  FMUL.FTZ R24, R5, R8 ;  /* 0x0000000805187220 */ /* 0x002fe20000410000 */
[----:B------:R-:W-:-:S03]  /*2590*/  FMUL.FTZ R0, R8, 0.5 ;  /* 0x3f00000008007820 */ /* 0x000fc60000410000 */
[----:B------:R-:W-:-:S04]  /*25a0*/  FFMA R5, -R24, R24, R5 ;  /* 0x0000001818057223 */ /* 0x000fc80000000105 */
[----:B------:R-:W-:-:S07]  /*25b0*/  FFMA R24, R5, R0, R24 ;  /* 0x0000000005187223 */ /* 0x000fce0000000018 */
.L_x_221:
[----:B------:R-:W-:Y:S05]  /*25c0*/  BSYNC.RECONVERGENT B0 ;  /* 0x0000000000007941 */ /* 0x000fea0003800200 */
.L_x_219:
        /* <DEDUP_REMOVED lines=19> */
.L_x_225:
[----:B------:R-:W-:Y:S05]  /*2700*/  BSYNC.RECONVERGENT B4 ;  /* 0x0000000000047941 */ /* 0x000fea0003800200 */
.L_x_224:
        /* <DEDUP_REMOVED lines=13> */
.L_x_227:
[----:B------:R-:W-:Y:S05]  /*27e0*/  BSYNC.RECONVERGENT B4 ;  /* 0x0000000000047941 */ /* 0x000fea0003800200 */
.L_x_226:
[----:B------:R-:W-:Y:S01]  /*27f0*/  FFMA R9, -R3, UR13, R14 ;  /* 0x0000000d03097c23 */ /* 0x000fe2000800010e */
[----:B------:R-:W-:-:S07]  /*2800*/  FFMA R15, R4, UR13, R0 ;  /* 0x0000000d040f7c23 */ /* 0x000fce0008000000 */
.L_x_223:
[----:B------:R-:W-:Y:S05]  /*2810*/  BSYNC.RECONVERGENT B3 ;  /* 0x0000000000037941 */ /* 0x000fea0003800200 */
.L_x_222:
[----:B------:R-:W-:Y:S01]  /*2820*/  HFMA2 R5, -RZ, RZ, 0, 2.384185791015625e-07 ;  /* 0x00000004ff057431 */ /* 0x000fe200000001ff */
[----:B------:R-:W-:-:S05]  /*2830*/  MOV R7, 0x4 ;  /* 0x0000000400077802 */ /* 0x000fca0000000f00 */
[----:B------:R-:W-:-:S04]  /*2840*/  IMAD.WIDE R6, R10, R7, UR10 ;  /* 0x0000000a0a067e25 */ /* 0x000fc8000f8e0207 */
[----:B------:R-:W-:-:S05]  /*2850*/  IMAD.WIDE R4, R10, R5, UR8 ;  /* 0x000000080a047e25 */ /* 0x000fca000f8e0205 */
[----:B------:R1:W-:Y:S04]  /*2860*/  STG.E desc[UR22][R4.64], R9 ;  /* 0x0000000904007986 */ /* 0x0003e8000c101916 */
[----:B------:R1:W-:Y:S02]  /*2870*/  STG.E desc[UR22][R6.64], R15 ;  /* 0x0000000f06007986 */ /* 0x0003e4000c101916 */
.L_x_218:
[----:B------:R-:W-:Y:S05]  /*2880*/  BSYNC.RECONVERGENT B2 ;  /* 0x0000000000027941 */ /* 0x000fea0003800200 */
.L_x_217:
[----:B------:R-:W-:Y:S01]  /*2890*/  IADD3 R10, PT, PT, R11, 0x100, RZ ;  /* 0x000001000b0a7810 */ /* 0x000fe20007ffe0ff */
[----:B------:R-:W-:Y:S03]  /*28a0*/  BSSY.RECONVERGENT B2, `(.L_x_228) ;  /* 0x0000043000027945 */ /* 0x000fe60003800200 */
[----:B------:R-:W-:-:S13]  /*28b0*/  ISETP.GE.AND P0, PT, R10, UR18, PT ;  /* 0x000000120a007c0c */ /* 0x000fda000bf06270 */
[----:B------:R-:W-:Y:S05]  /*28c0*/  @P0 BRA `(.L_x_229) ;  /* 0x0000000400000947 */ /* 0x000fea0003800000 */
[----:B01----:R-:W-:Y:S01]  /*28d0*/  HFMA2 R7, -RZ, RZ, 0, 2.384185791015625e-07 ;  /* 0x00000004ff077431 */ /* 0x003fe200000001ff */
        /* <DEDUP_REMOVED lines=15> */
.L_x_231:
[----:B-1----:R-:W-:Y:S01]  /*29d0*/  FMUL.FTZ R24, R5, R8 ;  /* 0x0000000805187220 */ /* 0x002fe20000410000 */
[----:B------:R-:W-:-:S03]  /*29e0*/  FMUL.FTZ R0, R8, 0.5 ;  /* 0x3f00000008007820 */ /* 0x000fc60000410000 */
[----:B------:R-:W-:-:S04]  /*29f0*/  FFMA R5, -R24, R24, R5 ;  /* 0x0000001818057223 */ /* 0x000fc80000000105 */
[----:B------:R-:W-:-:S07]  /*2a00*/  FFMA R24, R5, R0, R24 ;  /* 0x0000000005187223 */ /* 0x000fce0000000018 */
.L_x_232:
[----:B------:R-:W-:Y:S05]  /*2a10*/  BSYNC.RECONVERGENT B0 ;  /* 0x0000000000007941 */ /* 0x000fea0003800200 */
.L_x_230:
        /* <DEDUP_REMOVED lines=19> */
.L_x_236:
[----:B------:R-:W-:Y:S05]  /*2b50*/  BSYNC.RECONVERGENT B4 ;  /* 0x0000000000047941 */ /* 0x000fea0003800200 */
.L_x_235:
        /* <DEDUP_REMOVED lines=13> */
.L_x_238:
[----:B------:R-:W-:Y:S05]  /*2c30*/  BSYNC.RECONVERGENT B4 ;  /* 0x0000000000047941 */ /* 0x000fea0003800200 */
.L_x_237:
[----:B------:R-:W-:Y:S01]  /*2c40*/  FFMA R9, -R3, UR13, R14 ;  /* 0x0000000d03097c23 */ /* 0x000fe2000800010e */
[----:B------:R-:W-:-:S07]  /*2c50*/  FFMA R15, R4, UR13, R0 ;  /* 0x0000000d040f7c23 */ /* 0x000fce0008000000 */
.L_x_234:
[----:B------:R-:W-:Y:S05]  /*2c60*/  BSYNC.RECONVERGENT B3 ;  /* 0x0000000000037941 */ /* 0x000fea0003800200 */
.L_x_233:
[----:B------:R-:W-:Y:S01]  /*2c70*/  HFMA2 R5, -RZ, RZ, 0, 2.384185791015625e-07 ;  /* 0x00000004ff057431 */ /* 0x000fe200000001ff */
[----:B------:R-:W-:-:S05]  /*2c80*/  MOV R7, 0x4 ;  /* 0x0000000400077802 */ /* 0x000fca0000000f00 */
[----:B------:R-:W-:-:S04]  /*2c90*/  IMAD.WIDE R6, R10, R7, UR10 ;  /* 0x0000000a0a067e25 */ /* 0x000fc8000f8e0207 */
[----:B------:R-:W-:-:S05]  /*2ca0*/  IMAD.WIDE R4, R10, R5, UR8 ;  /* 0x000000080a047e25 */ /* 0x000fca000f8e0205 */
[----:B------:R2:W-:Y:S04]  /*2cb0*/  STG.E desc[UR22][R4.64], R9 ;  /* 0x0000000904007986 */ /* 0x0005e8000c101916 */
[----:B------:R2:W-:Y:S02]  /*2cc0*/  STG.E desc[UR22][R6.64], R15 ;  /* 0x0000000f06007986 */ /* 0x0005e4000c101916 */
.L_x_229:
[----:B------:R-:W-:Y:S05]  /*2cd0*/  BSYNC.RECONVERGENT B2 ;  /* 0x0000000000027941 */ /* 0x000fea0003800200 */
.L_x_228:
[----:B------:R-:W-:Y:S01]  /*2ce0*/  IADD3 R11, PT, PT, R11, 0x180, RZ ;  /* 0x000001800b0b7810 */ /* 0x000fe20007ffe0ff */
[----:B------:R-:W-:Y:S03]  /*2cf0*/  BSSY.RECONVERGENT B2, `(.L_x_239) ;  /* 0x0000043000027945 */ /* 0x000fe60003800200 */
[----:B------:R-:W-:-:S13]  /*2d00*/  ISETP.GE.AND P0, PT, R11, UR18, PT ;  /* 0x000000120b007c0c */ /* 0x000fda000bf06270 */
[----:B------:R-:W-:Y:S05]  /*2d10*/  @P0 BRA `(.L_x_240) ;  /* 0x0000000400000947 */ /* 0x000fea0003800000 */
[----:B012---:R-:W-:Y:S01]  /*2d20*/  HFMA2 R6, -RZ, RZ, 0, 2.384185791015625e-07 ;  /* 0x00000004ff067431 */ /* 0x007fe200000001ff */
        /* <DEDUP_REMOVED lines=15> */
.L_x_242:
[----:B-1----:R-:W-:Y:S01]  /*2e20*/  FMUL.FTZ R24, R5, R8 ;  /* 0x0000000805187220 */ /* 0x002fe20000410000 */
[----:B------:R-:W-:-:S03]  /*2e30*/  FMUL.FTZ R0, R8, 0.5 ;  /* 0x3f00000008007820 */ /* 0x000fc60000410000 */
[----:B------:R-:W-:-:S04]  /*2e40*/  FFMA R5, -R24, R24, R5 ;  /* 0x0000001818057223 */ /* 0x000fc80000000105 */
[----:B------:R-:W-:-:S07]  /*2e50*/  FFMA R24, R5, R0, R24 ;  /* 0x0000000005187223 */ /* 0x000fce0000000018 */
.L_x_243:
[----:B------:R-:W-:Y:S05]  /*2e60*/  BSYNC.RECONVERGENT B0 ;  /* 0x0000000000007941 */ /* 0x000fea0003800200 */
.L_x_241:
        /* <DEDUP_REMOVED lines=19> */
.L_x_247:
[----:B------:R-:W-:Y:S05]  /*2fa0*/  BSYNC.RECONVERGENT B4 ;  /* 0x0000000000047941 */ /* 0x000fea0003800200 */
.L_x_246:
        /* <DEDUP_REMOVED lines=13> */
.L_x_249:
[----:B------:R-:W-:Y:S05]  /*3080*/  BSYNC.RECONVERGENT B4 ;  /* 0x0000000000047941 */ /* 0x000fea0003800200 */
.L_x_248:
[----:B------:R-:W-:Y:S01]  /*3090*/  FFMA R9, -R3, UR13, R12 ;  /* 0x0000000d03097c23 */ /* 0x000fe2000800010c */
[----:B------:R-:W-:-:S07]  /*30a0*/  FFMA R15, R4, UR13, R0 ;  /* 0x0000000d040f7c23 */ /* 0x000fce0008000000 */
.L_x_245:
[----:B------:R-:W-:Y:S05]  /*30b0*/  BSYNC.RECONVERGENT B3 ;  /* 0x0000000000037941 */ /* 0x000fea0003800200 */
.L_x_244:
[----:B------:R-:W-:Y:S01]  /*30c0*/  HFMA2 R4, -RZ, RZ, 0, 2.384185791015625e-07 ;  /* 0x00000004ff047431 */ /* 0x000fe200000001ff */
[----:B------:R-:W-:-:S05]  /*30d0*/  MOV R6, 0x4 ;  /* 0x0000000400067802 */ /* 0x000fca0000000f00 */
[----:B------:R-:W-:-:S04]  /*30e0*/  IMAD.WIDE R6, R11, R6, UR10 ;  /* 0x0000000a0b067e25 */ /* 0x000fc8000f8e0206 */
[----:B------:R-:W-:-:S05]  /*30f0*/  IMAD.WIDE R4, R11, R4, UR8 ;  /* 0x000000080b047e25 */ /* 0x000fca000f8e0204 */
[----:B------:R3:W-:Y:S04]  /*3100*/  STG.E desc[UR22][R4.64], R9 ;  /* 0x0000000904007986 */ /* 0x0007e8000c101916 */
[----:B------:R3:W-:Y:S02]  /*3110*/  STG.E desc[UR22][R6.64], R15 ;  /* 0x0000000f06007986 */ /* 0x0007e4000c101916 */
.L_x_240:
[----:B------:R-:W-:Y:S05]  /*3120*/  BSYNC.RECONVERGENT B2 ;  /* 0x0000000000027941 */ /* 0x000fea0003800200 */
.L_x_239:
[----:B------:R-:W-:Y:S01]  /*3130*/  ULOP3.LUT UR14, UR17, 0x7ffffffc, URZ, 0xc0, !UPT ;  /* 0x7ffffffc110e7892 */ /* 0x000fe2000f8ec0ff */
[----:B------:R-:W-:-:S05]  /*3140*/  IADD3 R13, PT, PT, R13, 0x4, RZ ;  /* 0x000000040d0d7810 */ /* 0x000fca0007ffe0ff */
[----:B------:R-:W-:-:S13]  /*3150*/  ISETP.NE.AND P0, PT, R13, UR14, PT ;  /* 0x0000000e0d007c0c */ /* 0x000fda000bf05270 */
[----:B------:R-:W-:Y:S05]  /*3160*/  @P0 BRA `(.L_x_250) ;  /* 0xffffffec00a00947 */ /* 0x000fea000383ffff */
[----:B0123--:R-:W-:-:S07]  /*3170*/  MOV R4, UR14 ;  /* 0x0000000e00047c02 */ /* 0x00ffce0008000f00 */
.L_x_205:
[----:B------:R-:W-:-:S06]  /*3180*/  ULOP3.LUT UP0, UR16, UR17, 0x3, URZ, 0xc0, !UPT ;  /* 0x0000000311107892 */ /* 0x000fcc000f80c0ff */
[----:B------:R-:W-:-:S13]  /*3190*/  PLOP3.LUT P0, PT, PT, PT, UP0, 0x80, 0x8 ;  /* 0x000000000008781c */ /* 0x000fda0003f0f008 */
[----:B------:R-:W-:Y:S05]  /*31a0*/  @!P0 EXIT ;  /* 0x000000000000894d */ /* 0x000fea0003800000 */
[----:B------:R-:W0:Y:S01]  /*31b0*/  S2R R3, SR_TID.X ;  /* 0x0000000000037919 */ /* 0x000e220000002100 */
[----:B------:R-:W1:Y:S01]  /*31c0*/  LDCU.128 UR8, c[0x0][0x390] ;  /* 0x00007200ff0877ac */ /* 0x000e620008000c00 */
[----:B------:R-:W2:Y:S01]  /*31d0*/  LDCU.128 UR12, c[0x0][0x3a0] ;  /* 0x00007400ff0c77ac */ /* 0x000ea20008000c00 */
[----:B------:R-:W3:Y:S01]  /*31e0*/  LDCU UR17, c[0x0][0x3b0] ;  /* 0x00007600ff1177ac */ /* 0x000ee20008000800 */
[----:B------:R-:W4:Y:S01]  /*31f0*/  LDCU UR19, c[0x0][0x3b4] ;  /* 0x00007680ff1377ac */ /* 0x000f220008000800 */
[----:B-1----:R-:W-:Y:S02]  /*3200*/  UIMAD.WIDE UR4, UR24, 0x4, UR10 ;  /* 0x00000004180478a5 */ /* 0x002fe4000f8e020a */
[----:B------:R-:W-:Y:S02]  /*3210*/  UIMAD.WIDE UR8, UR24, 0x4, UR8 ;  /* 0x00000004180878a5 */ /* 0x000fe4000f8e0208 */
[----:B--2---:R-:W-:Y:S02]  /*3220*/  UIMAD.WIDE UR6, UR24, 0x4, UR14 ;  /* 0x00000004180678a5 */ /* 0x004fe4000f8e020e */
[----:B------:R-:W-:-:S02]  /*3230*/  UIMAD.WIDE UR12, UR24, 0x4, UR12 ;  /* 0x00000004180c78a5 */ /* 0x000fc4000f8e020c */
[----:B------:R-:W-:Y:S01]  /*3240*/  UIADD3 UR10, UPT, UPT, -UR16, URZ, URZ ;  /* 0x000000ff100a7290 */ /* 0x000fe2000fffe1ff */
[----:B0--34-:R-:W-:-:S11]  /*3250*/  LEA R4, R4, R3, 0x7 ;  /* 0x0000000304047211 */ /* 0x019fd600078e38ff */
.L_x_262:
[----:B------:R-:W-:Y:S01]  /*3260*/  ISETP.GE.AND P0, PT, R4, UR18, PT ;  /* 0x0000001204007c0c */ /* 0x000fe2000bf06270 */
[----:B------:R-:W-:-:S12]  /*3270*/  BSSY.RECONVERGENT B2, `(.L_x_251) ;  /* 0x0000042000027945 */ /* 0x000fd80003800200 */
[----:B0-----:R-:W-:Y:S05]  /*3280*/  @P0 BRA `(.L_x_252) ;  /* 0x0000000400000947 */ /* 0x001fea0003800000 */
[----:B------:R-:W-:Y:S01]  /*3290*/  HFMA2 R9, -RZ, RZ, 0, 2.384185791015625e-07 ;  /* 0x00000004ff097431 */ /* 0x000fe200000001ff */
[----:B------:R-:W-:-:S05]  /*32a0*/  MOV R7, 0x4 ;  /* 0x0000000400077802 */ /* 0x000fca0000000f00 */
[----:B------:R-:W-:-:S04]  /*32b0*/  IMAD.WIDE R6, R4, R7, UR12 ;  /* 0x0000000c04067e25 */ /* 0x000fc8000f8e0207 */
[C---:B------:R-:W-:Y:S01]  /*32c0*/  IMAD.WIDE R8, R4.reuse, R9, UR6 ;  /* 0x0000000604087e25 */ /* 0x040fe2000f8e0209 */
[----:B------:R-:W2:Y:S04]  /*32d0*/  LDG.E R3, desc[UR22][R6.64] ;  /* 0x0000001606037981 */ /* 0x000ea8000c1e1900 */
[----:B------:R-:W3:Y:S01]  /*32e0*/  LDG.E R2, desc[UR22][R8.64] ;  /* 0x0000001608027981 */ /* 0x000ee2000c1e1900 */
[----:B------:R-:W-:Y:S01]  /*32f0*/  HFMA2 R13, -RZ, RZ, 0, 2.384185791015625e-07 ;  /* 0x00000004ff0d7431 */ /* 0x000fe200000001ff */
[----:B------:R-:W-:Y:S01]  /*3300*/  MOV R11, 0x4 ;  /* 0x00000004000b7802 */ /* 0x000fe20000000f00 */
[----:B------:R-:W-:Y:S04]  /*3310*/  BSSY.RECONVERGENT B0, `(.L_x_253) ;  /* 0x0000010000007945 */ /* 0x000fe80003800200 */
[----:B------:R-:W-:-:S04]  /*3320*/  IMAD.WIDE R10, R4, R11, UR8 ;  /* 0x00000008040a7e25 */ /* 0x000fc8000f8e020b */
[----:B------:R-:W-:-:S04]  /*3330*/  IMAD.WIDE R12, R4, R13, UR4 ;  /* 0x00000004040c7e25 */ /* 0x000fc8000f8e020d */
        /* <DEDUP_REMOVED lines=9> */
.L_x_254:
[----:B-1----:R-:W-:Y:S01]  /*33d0*/  FMUL.FTZ R24, R5, R14 ;  /* 0x0000000e05187220 */ /* 0x002fe20000410000 */
[----:B------:R-:W-:-:S03]  /*33e0*/  FMUL.FTZ R0, R14, 0.5 ;  /* 0x3f0000000e007820 */ /* 0x000fc60000410000 */
[----:B------:R-:W-:-:S04]  /*33f0*/  FFMA R5, -R24, R24, R5 ;  /* 0x0000001818057223 */ /* 0x000fc80000000105 */
[----:B------:R-:W-:-:S07]  /*3400*/  FFMA R24, R5, R0, R24 ;  /* 0x0000000005187223 */ /* 0x000fce0000000018 */
.L_x_255:
[----:B------:R-:W-:Y:S05]  /*3410*/  BSYNC.RECONVERGENT B0 ;  /* 0x0000000000007941 */ /* 0x000fea0003800200 */
.L_x_253:
        /* <DEDUP_REMOVED lines=19> */
.L_x_259:
[----:B------:R-:W-:Y:S05]  /*3550*/  BSYNC.RECONVERGENT B4 ;  /* 0x0000000000047941 */ /* 0x000fea0003800200 */
.L_x_258:
        /* <DEDUP_REMOVED lines=13> */
.L_x_261:
[----:B------:R-:W-:Y:S05]  /*3630*/  BSYNC.RECONVERGENT B4 ;  /* 0x0000000000047941 */ /* 0x000fea0003800200 */
.L_x_260:
[----:B------:R-:W-:Y:S01]  /*3640*/  FFMA R15, -R2, UR19, R15 ;  /* 0x00000013020f7c23 */ /* 0x000fe2000800010f */
[----:B------:R-:W-:-:S07]  /*3650*/  FFMA R5, R3, UR19, R0 ;  /* 0x0000001303057c23 */ /* 0x000fce0008000000 */
.L_x_257:
[----:B------:R-:W-:Y:S05]  /*3660*/  BSYNC.RECONVERGENT B3 ;  /* 0x0000000000037941 */ /* 0x000fea0003800200 */
.L_x_256:
[----:B------:R0:W-:Y:S04]  /*3670*/  STG.E desc[UR22][R10.64], R15 ;  /* 0x0000000f0a007986 */ /* 0x0001e8000c101916 */
[----:B------:R0:W-:Y:S02]  /*3680*/  STG.E desc[UR22][R12.64], R5 ;  /* 0x000000050c007986 */ /* 0x0001e4000c101916 */
.L_x_252:
[----:B------:R-:W-:Y:S05]  /*3690*/  BSYNC.RECONVERGENT B2 ;  /* 0x0000000000027941 */ /* 0x000fea0003800200 */
.L_x_251:
[----:B------:R-:W-:-:S06]  /*36a0*/  UIADD3 UR11, UPT, UPT, UR10, 0x1, URZ ;  /* 0x000000010a0b7890 */ /* 0x000fcc000fffe0ff */
[----:B------:R-:W-:-:S13]  /*36b0*/  ISETP.NE.AND P0, PT, RZ, UR11, PT ;  /* 0x0000000bff007c0c */ /* 0x000fda000bf05270 */
[----:B------:R-:W-:Y:S05]  /*36c0*/  @!P0 EXIT ;  /* 0x000000000000894d */ /* 0x000fea0003800000 */
[----:B------:R-:W-:Y:S01]  /*36d0*/  IADD3 R4, PT, PT, R4, 0x80, RZ ;  /* 0x0000008004047810 */ /* 0x000fe20007ffe0ff */
[----:B------:R-:W-:Y:S01]  /*36e0*/  UMOV UR10, UR11 ;  /* 0x0000000b000a7c82 */ /* 0x000fe20008000000 */
[----:B------:R-:W-:Y:S05]  /*36f0*/  BRA `(.L_x_262) ;  /* 0xfffffff800d87947 */ /* 0x000fea000383ffff */
        .weak           $__internal_2_$__cuda_sm20_sqrt_rn_f32_slowpath
        .type           $__internal_2_$__cuda_sm20_sqrt_rn_f32_slowpath,@function
        .size           $__internal_2_$__cuda_sm20_sqrt_rn_f32_slowpath,($__internal_3_$__cuda_sm3x_div_rn_noftz_f32_slowpath - $__internal_2_$__cuda_sm20_sqrt_rn_f32_slowpath)
$__internal_2_$__cuda_sm20_sqrt_rn_f32_slowpath:
        /* <DEDUP_REMOVED lines=19> */
.L_x_263:
[----:B------:R-:W-:Y:S01]  /*3830*/  HFMA2 R7, -RZ, RZ, 0, 0 ;  /* 0x00000000ff077431 */ /* 0x000fe200000001ff */
[----:B------:R-:W-:Y:S02]  /*3840*/  MOV R6, R0 ;  /* 0x0000000000067202 */ /* 0x000fe40000000f00 */
[----:B------:R-:W-:Y:S02]  /*3850*/  MOV R24, R20 ;  /* 0x0000001400187202 */ /* 0x000fe40000000f00 */
[----:B------:R-:W-:Y:S05]  /*3860*/  RET.REL.NODEC R6 `(_ZN3cub18CUB_300001_SM_10006detail9transform16transform_kernelINS2_10policy_hubILb1EN4cuda3std3__45tupleIJN6thrust24THRUST_300001_SM_1000_NS18transform_iteratorI20ForceFieldCalculatorNSA_12zip_iteratorINS8_IJNSA_6detail15normal_iteratorINSA_7pointerIKfNSA_8cuda_cub3tagERSH_NSA_11use_defaultEEEEESN_EEEEESL_SL_EEEEEE10policy1000EiNS7_10__identityENSD_INS8_IJNSF_INSG_IfSJ_RfSL_EEEESX_EEEEEJSQ_EEEvT0_iT1_T2_DpNS2_10kernel_argIT3_EE) ;  /* 0xffffffc406e47950 */ /* 0x000fea0003c3ffff */
        .weak           $__internal_3_$__cuda_sm3x_div_rn_noftz_f32_slowpath
        .type           $__internal_3_$__cuda_sm3x_div_rn_noftz_f32_slowpath,@function
        .size           $__internal_3_$__cuda_sm3x_div_rn_noftz_f32_slowpath,(.L_x_282 - $__internal_3_$__cuda_sm3x_div_rn_noftz_f32_slowpath)
$__internal_3_$__cuda_sm3x_div_rn_noftz_f32_slowpath:
        /* <DEDUP_REMOVED lines=35> */
.L_x_265:
[----:B------:R-:W-:Y:S01]  /*3aa0*/  LEA R9, R5, 0xc0800000, 0x17 ;  /* 0xc080000005097811 */ /* 0x000fe200078eb8ff */
[----:B------:R-:W-:Y:S01]  /*3ab0*/  BSSY.RECONVERGENT B1, `(.L_x_270) ;  /* 0x0000036000017945 */ /* 0x000fe20003800200 */
[----:B------:R-:W-:Y:S02]  /*3ac0*/  IADD3 R8, PT, PT, R8, -0x7f, RZ ;  /* 0xffffff8108087810 */ /* 0x000fe40007ffe0ff */
[----:B------:R-:W-:-:S03]  /*3ad0*/  IADD3 R9, PT, PT, -R9, R20, RZ ;  /* 0x0000001409097210 */ /* 0x000fc60007ffe1ff */
[----:B------:R-:W-:Y:S01]  /*3ae0*/  IMAD R0, R8, -0x800000, R0 ;  /* 0xff80000008007824 */ /* 0x000fe200078e0200 */
[----:B------:R-:W0:Y:S01]  /*3af0*/  MUFU.RCP R7, R9 ;  /* 0x0000000900077308 */ /* 0x000e220000001000 */
[----:B------:R-:W-:-:S04]  /*3b00*/  FADD.FTZ R20, -R9, -RZ ;  /* 0x800000ff09147221 */ /* 0x000fc80000010100 */
[----:B0-----:R-:W-:-:S04]  /*3b10*/  FFMA R26, R7, R20, 1 ;  /* 0x3f800000071a7423 */ /* 0x001fc80000000014 */
[----:B------:R-:W-:Y:S01]  /*3b20*/  FFMA R7, R7, R26, R7 ;  /* 0x0000001a07077223 */ /* 0x000fe20000000007 */
[----:B------:R-:W-:-:S03]  /*3b30*/  IADD3 R26, PT, PT, R8, 0x7f, -R5 ;  /* 0x0000007f081a7810 */ /* 0x000fc60007ffe805 */
[----:B------:R-:W-:Y:S01]  /*3b40*/  FFMA R5, R0, R7, RZ ;  /* 0x0000000700057223 */ /* 0x000fe200000000ff */
[----:B------:R-:W-:-:S03]  /*3b50*/  IADD3 R21, PT, PT, R26, R21, RZ ;  /* 0x000000151a157210 */ /* 0x000fc60007ffe0ff */
[----:B------:R-:W-:-:S04]  /*3b60*/  FFMA R8, R20, R5, R0 ;  /* 0x0000000514087223 */ /* 0x000fc80000000000 */
[----:B------:R-:W-:-:S04]  /*3b70*/  FFMA R5, R7, R8, R5 ;  /* 0x0000000807057223 */ /* 0x000fc80000000005 */
[----:B------:R-:W-:-:S04]  /*3b80*/  FFMA R0, R20, R5, R0 ;  /* 0x0000000514007223 */ /* 0x000fc80000000000 */
        /* <DEDUP_REMOVED lines=17> */
[C---:B------:R-:W-:Y:S02]  /*3ca0*/  IADD3 R5, PT, PT, R9.reuse, 0x20, RZ ;  /* 0x0000002009057810 */ /* 0x040fe40007ffe0ff */
        /* <DEDUP_REMOVED lines=18> */
.L_x_272:
[----:B------:R-:W-:-:S04]  /*3dd0*/  LOP3.LUT R8, R8, 0x80000000, RZ, 0xc0, !PT ;  /* 0x8000000008087812 */ /* 0x000fc800078ec0ff */
[----:B------:R-:W-:Y:S01]  /*3de0*/  LOP3.LUT R8, R8, 0x7f800000, RZ, 0xfc, !PT ;  /* 0x7f80000008087812 */ /* 0x000fe200078efcff */
[----:B------:R-:W-:Y:S06]  /*3df0*/  BRA `(.L_x_273) ;  /* 0x0000000000047947 */ /* 0x000fec0003800000 */
.L_x_271:
[----:B------:R-:W-:-:S07]  /*3e00*/  LEA R8, R21, R8, 0x17 ;  /* 0x0000000815087211 */ /* 0x000fce00078eb8ff */
.L_x_273:
[----:B------:R-:W-:Y:S05]  /*3e10*/  BSYNC.RECONVERGENT B1 ;  /* 0x0000000000017941 */ /* 0x000fea0003800200 */
.L_x_270:
[----:B------:R-:W-:Y:S01]  /*3e20*/  MOV R0, R8 ;  /* 0x0000000800007202 */ /* 0x000fe20000000f00 */
[----:B------:R-:W-:Y:S06]  /*3e30*/  BRA `(.L_x_274) ;  /* 0x0000000000207947 */ /* 0x000fec0003800000 */
.L_x_269:
[----:B------:R-:W-:-:S04]  /*3e40*/  LOP3.LUT R0, R20, 0x80000000, R0, 0x48, !PT ;  /* 0x8000000014007812 */ /* 0x000fc800078e4800 */
[----:B------:R-:W-:Y:S01]  /*3e50*/  LOP3.LUT R0, R0, 0x7f800000, RZ, 0xfc, !PT ;  /* 0x7f80000000007812 */ /* 0x000fe200078efcff */
[----:B------:R-:W-:Y:S06]  /*3e60*/  BRA `(.L_x_274) ;  /* 0x0000000000147947 */ /* 0x000fec0003800000 */
.L_x_268:
[----:B------:R-:W-:Y:S01]  /*3e70*/  LOP3.LUT R0, R20, 0x80000000, R0, 0x48, !PT ;  /* 0x8000000014007812 */ /* 0x000fe200078e4800 */
[----:B------:R-:W-:Y:S06]  /*3e80*/  BRA `(.L_x_274) ;  /* 0x00000000000c7947 */ /* 0x000fec0003800000 */
.L_x_267:
[----:B------:R-:W0:Y:S01]  /*3e90*/  MUFU.RSQ R0, -QNAN ;  /* 0xffc0000000007908 */ /* 0x000e220000001400 */
[----:B------:R-:W-:Y:S05]  /*3ea0*/  BRA `(.L_x_274) ;  /* 0x0000000000047947 */ /* 0x000fea0003800000 */
.L_x_266:
[----:B------:R-:W-:-:S07]  /*3eb0*/  FADD.FTZ R0, R0, R24 ;  /* 0x0000001800007221 */ /* 0x000fce0000010000 */
.L_x_274:
[----:B------:R-:W-:Y:S05]  /*3ec0*/  BSYNC.RECONVERGENT B0 ;  /* 0x0000000000007941 */ /* 0x000fea0003800200 */
.L_x_264:
[----:B------:R-:W-:-:S04]  /*3ed0*/  HFMA2 R7, -RZ, RZ, 0, 0 ;  /* 0x00000000ff077431 */ /* 0x000fc800000001ff */
[----:B0-----:R-:W-:Y:S05]  /*3ee0*/  RET.REL.NODEC R6 `(_ZN3cub18CUB_300001_SM_10006detail9transform16transform_kernelINS2_10policy_hubILb1EN4cuda3std3__45tupleIJN6thrust24THRUST_300001_SM_1000_NS18transform_iteratorI20ForceFieldCalculatorNSA_12zip_iteratorINS8_IJNSA_6detail15normal_iteratorINSA_7pointerIKfNSA_8cuda_cub3tagERSH_NSA_11use_defaultEEEEESN_EEEEESL_SL_EEEEEE10policy1000EiNS7_10__identityENSD_INS8_IJNSF_INSG_IfSJ_RfSL_EEEESX_EEEEEJSQ_EEEvT0_iT1_T2_DpNS2_10kernel_argIT3_EE) ;  /* 0xffffffc006447950 */ /* 0x001fea0003c3ffff */
.L_x_275:
        /* <DEDUP_REMOVED lines=9> */
.L_x_282:


//--------------------- .text._ZN3cub18CUB_300001_SM_10006detail8for_each13static_kernelINS2_12policy_hub_t12policy_500_tEmN6thrust24THRUST_300001_SM_1000_NS8cuda_cub20__uninitialized_fill7functorINS7_7pointerIfNS8_3tagERfNS7_11use_defaultEEEfEEEEvT0_T1_ --------------------------
	.section	.text._ZN3cub18CUB_300001_SM_10006detail8for_each13static_kernelINS2_12policy_hub_t12policy_500_tEmN6thrust24THRUST_300001_SM_1000_NS8cuda_cub20__uninitialized_fill7functorINS7_7pointerIfNS8_3tagERfNS7_11use_defaultEEEfEEEEvT0_T1_,"ax",@progbits
	.align	128
        .global         _ZN3cub18CUB_300001_SM_10006detail8for_each13static_kernelINS2_12policy_hub_t12policy_500_tEmN6thrust24THRUST_300001_SM_1000_NS8cuda_cub20__uninitialized_fill7functorINS7_7pointerIfNS8_3tagERfNS7_11use_defaultEEEfEEEEvT0_T1_
        .type           _ZN3cub18CUB_300001_SM_10006detail8for_each13static_kernelINS2_12policy_hub_t12policy_500_tEmN6thrust24THRUST_300001_SM_1000_NS8cuda_cub20__uninitialized_fill7functorINS7_7pointerIfNS8_3tagERfNS7_11use_defaultEEEfEEEEvT0_T1_,@function
        .size           _ZN3cub18CUB_300001_SM_10006detail8for_each13static_kernelINS2_12policy_hub_t12policy_500_tEmN6thrust24THRUST_300001_SM_1000_NS8cuda_cub20__uninitialized_fill7functorINS7_7pointerIfNS8_3tagERfNS7_11use_defaultEEEfEEEEvT0_T1_,(.L_x_285 - _ZN3cub18CUB_300001_SM_10006detail8for_each13static_kernelINS2_12policy_hub_t12policy_500_tEmN6thrust24THRUST_300001_SM_1000_NS8cuda_cub20__uninitialized_fill7functorINS7_7pointerIfNS8_3tagERfNS7_11use_defaultEEEfEEEEvT0_T1_)
        .other          _ZN3cub18CUB_300001_SM_10006detail8for_each13static_kernelINS2_12policy_hub_t12policy_500_tEmN6thrust24THRUST_300001_SM_1000_NS8cuda_cub20__uninitialized_fill7functorINS7_7pointerIfNS8_3tagERfNS7_11use_defaultEEEfEEEEvT0_T1_,@"STO_CUDA_ENTRY STV_DEFAULT"
_ZN3cub18CUB_300001_SM_10006detail8for_each13static_kernelINS2_12policy_hub_t12policy_500_tEmN6thrust24THRUST_300001_SM_1000_NS8cuda_cub20__uninitialized_fill7functorINS7_7pointerIfNS8_3tagERfNS7_11use_defaultEEEfEEEEvT0_T1_:
.text._ZN3cub18CUB_300001_SM_10006detail8for_each13static_kernelINS2_12policy_hub_t12policy_500_tEmN6thrust24THRUST_300001_SM_1000_NS8cuda_cub20__uninitialized_fill7functorINS7_7pointerIfNS8_3tagERfNS7_11use_defaultEEEfEEEEvT0_T1_:
[----:B------:R-:W-:Y:S08]  /*0000*/  LDC R1, c[0x0][0x37c] ;  /* 0x0000df00ff017b82 */ /* 0x000ff00000000800 */
[----:B------:R-:W0:Y:S01]  /*0010*/  S2UR UR4, SR_CTAID.X ;  /* 0x00000000000479c3 */ /* 0x000e220000002500 */
[----:B------:R-:W1:Y:S01]  /*0020*/  LDCU.64 UR6, c[0x0][0x380] ;  /* 0x00007000ff0677ac */ /* 0x000e620008000a00 */
[----:B------:R-:W2:Y:S01]  /*0030*/  LDCU.64 UR8, c[0x0][0x358] ;  /* 0x00006b00ff0877ac */ /* 0x000ea20008000a00 */
[----:B0-----:R-:W-:-:S04]  /*0040*/  UIMAD.WIDE.U32 UR4, UR4, 0x200, URZ ;  /* 0x00000200040478a5 */ /* 0x001fc8000f8e00ff */
[----:B-1----:R-:W-:-:S04]  /*0050*/  UIADD3 UR6, UP0, UPT, -UR4, UR6, URZ ;  /* 0x0000000604067290 */ /* 0x002fc8000ff1e1ff */
[----:B------:R-:W-:Y:S02]  /*0060*/  UIADD3.X UR7, UPT, UPT, ~UR5, UR7, URZ, UP0, !UPT ;  /* 0x0000000705077290 */ /* 0x000fe400087fe5ff */
[----:B------:R-:W-:-:S04]  /*0070*/  UISETP.GE.U32.AND UP0, UPT, UR6, 0x200, UPT ;  /* 0x000002000600788c */ /* 0x000fc8000bf06070 */
[----:B------:R-:W-:-:S09]  /*0080*/  UISETP.GE.U32.AND.EX UP0, UPT, UR7, URZ, UPT, UP0 ;  /* 0x000000ff0700728c */ /* 0x000fd2000bf06100 */
[----:B--2---:R-:W-:Y:S05]  /*0090*/  BRA.U !UP0, `(.L_x_276) ;  /* 0x0000000108287547 */ /* 0x004fea000b800000 */
[----:B------:R-:W0:Y:S01]  /*00a0*/  S2R R0, SR_TID.X ;  /* 0x0000000000007919 */ /* 0x000e220000002100 */
[----:B------:R-:W1:Y:S01]  /*00b0*/  LDCU.64 UR6, c[0x0][0x388] ;  /* 0x00007100ff0677ac */ /* 0x000e620008000a00 */
[----:B------:R-:W2:Y:S01]  /*00c0*/  LDC R5, c[0x0][0x390] ;  /* 0x0000e400ff057b82 */ /* 0x000ea20000000800 */
[----:B0-----:R-:W-:-:S05]  /*00d0*/  IADD3 R0, P0, PT, R0, UR4, RZ ;  /* 0x0000000400007c10 */ /* 0x001fca000ff1e0ff */
[----:B------:R-:W-:Y:S01]  /*00e0*/  IMAD.X R3, RZ, RZ, UR5, P0 ;  /* 0x00000005ff037e24 */ /* 0x000fe200080e06ff */
[----:B-1----:R-:W-:-:S04]  /*00f0*/  LEA R2, P0, R0, UR6, 0x2 ;  /* 0x0000000600027c11 */ /* 0x002fc8000f8010ff */
[----:B------:R-:W-:-:S05]  /*0100*/  LEA.HI.X R3, R0, UR7, R3, 0x2, P0 ;  /* 0x0000000700037c11 */ /* 0x000fca00080f1403 */
[----:B--2---:R-:W-:Y:S04]  /*0110*/  STG.E desc[UR8][R2.64], R5 ;  /* 0x0000000502007986 */ /* 0x004fe8000c101908 */
[----:B------:R-:W-:Y:S01]  /*0120*/  STG.E desc[UR8][R2.64+0x400], R5 ;  /* 0x0004000502007986 */ /* 0x000fe2000c101908 */
[----:B------:R-:W-:Y:S05]  /*0130*/  EXIT ;  /* 0x000000000000794d */ /* 0x000fea0003800000 */
.L_x_276:
[----:B------:R-:W0:Y:S01]  /*0140*/  S2R R0, SR_TID.X ;  /* 0x0000000000007919 */ /* 0x000e220000002100 */
[----:B------:R-:W-:Y:S01]  /*0150*/  IMAD.U32 R2, RZ, RZ, UR7 ;  /* 0x00000007ff027e24 */ /* 0x000fe2000f8e00ff */
[----:B------:R-:W1:Y:S01]  /*0160*/  LDCU.64 UR10, c[0x0][0x388] ;  /* 0x00007100ff0a77ac */ /* 0x000e620008000a00 */
[----:B------:R-:W-:Y:S01]  /*0170*/  IMAD.U32 R4, RZ, RZ, UR7 ;  /* 0x00000007ff047e24 */ /* 0x000fe2000f8e00ff */
[----:B0-----:R-:W-:-:S04]  /*0180*/  ISETP.LT.U32.AND P0, PT, R0, UR6, PT ;  /* 0x0000000600007c0c */ /* 0x001fc8000bf01070 */
[----:B------:R-:W-:Y:S01]  /*0190*/  ISETP.GT.U32.AND.EX P0, PT, R2, RZ, PT, P0 ;  /* 0x000000ff0200720c */ /* 0x000fe20003f04100 */
[C---:B------:R-:W-:Y:S01]  /*01a0*/  VIADD R2, R0.reuse, 0x100 ;  /* 0x0000010000027836 */ /* 0x040fe20000000000 */
[----:B------:R-:W-:-:S04]  /*01b0*/  IADD3 R0, P2, PT, R0, UR4, RZ ;  /* 0x0000000400007c10 */ /* 0x000fc8000ff5e0ff */
[----:B------:R-:W-:Y:S01]  /*01c0*/  ISETP.LT.U32.AND P1, PT, R2, UR6, PT ;  /* 0x0000000602007c0c */ /* 0x000fe2000bf21070 */
[----:B------:R-:W-:Y:S01]  /*01d0*/  IMAD.X R3, RZ, RZ, UR5, P2 ;  /* 0x00000005ff037e24 */ /* 0x000fe200090e06ff */
[----:B-1----:R-:W-:Y:S02]  /*01e0*/  LEA R2, P2, R0, UR10, 0x2 ;  /* 0x0000000a00027c11 */ /* 0x002fe4000f8410ff */
[----:B------:R-:W-:Y:S02]  /*01f0*/  ISETP.GT.U32.AND.EX P1, PT, R4, RZ, PT, P1 ;  /* 0x000000ff0400720c */ /* 0x000fe40003f24110 */
[----:B------:R-:W-:Y:S01]  /*0200*/  LEA.HI.X R3, R0, UR11, R3, 0x2, P2 ;  /* 0x0000000b00037c11 */ /* 0x000fe200090f1403 */
[----:B------:R-:W0:Y:S04]  /*0210*/  @P0 LDC R5, c[0x0][0x390] ;  /* 0x0000e400ff050b82 */ /* 0x000e280000000800 */
[----:B0-----:R0:W-:Y:S06]  /*0220*/  @P0 STG.E desc[UR8][R2.64], R5 ;  /* 0x0000000502000986 */ /* 0x0011ec000c101908 */
[----:B------:R-:W-:Y:S05]  /*0230*/  @!P1 EXIT ;  /* 0x000000000000994d */ /* 0x000fea0003800000 */
[----:B0-----:R-:W0:Y:S02]  /*0240*/  LDC R5, c[0x0][0x390] ;  /* 0x0000e400ff057b82 */ /* 0x001e240000000800 */
[----:B0-----:R-:W-:Y:S01]  /*0250*/  STG.E desc[UR8][R2.64+0x400], R5 ;  /* 0x0004000502007986 */ /* 0x001fe2000c101908 */
[----:B------:R-:W-:Y:S05]  /*0260*/  EXIT ;  /* 0x000000000000794d */ /* 0x000fea0003800000 */
.L_x_277:
        /* <DEDUP_REMOVED lines=9> */
.L_x_285:


//--------------------- .text._ZN3cub18CUB_300001_SM_10006detail11EmptyKernelIvEEvv --------------------------
	.section	.text._ZN3cub18CUB_300001_SM_10006detail11EmptyKernelIvEEvv,"ax",@progbits
	.align	128
        .global         _ZN3cub18CUB_300001_SM_10006detail11EmptyKernelIvEEvv
        .type           _ZN3cub18CUB_300001_SM_10006detail11EmptyKernelIvEEvv,@function
        .size           _ZN3cub18CUB_300001_SM_10006detail11EmptyKernelIvEEvv,(.L_x_286 - _ZN3cub18CUB_300001_SM_10006detail11EmptyKernelIvEEvv)
        .other          _ZN3cub18CUB_300001_SM_10006detail11EmptyKernelIvEEvv,@"STO_CUDA_ENTRY STV_DEFAULT"
_ZN3cub18CUB_300001_SM_10006detail11EmptyKernelIvEEvv:
.text._ZN3cub18CUB_300001_SM_10006detail11EmptyKernelIvEEvv:
[----:B------:R-:W-:Y:S01]  /*0000*/  LDC R1, c[0x0][0x37c] ;  /* 0x0000df00ff017b82 */ /* 0x000fe20000000800 */
[----:B------:R-:W-:Y:S05]  /*0010*/  EXIT ;  /* 0x000000000000794d */ /* 0x000fea0003800000 */
.L_x_278:
        /* <DEDUP_REMOVED lines=14> */
.L_x_286:


//--------------------- .nv.shared.reserved.0     --------------------------
	.section	.nv.shared.reserved.0,"aw",@nobits
	.weak		__nv_reservedSMEM_offset_0_alias
	.size		__nv_reservedSMEM_offset_0_alias, 0, 64
	.other		__nv_reservedSMEM_offset_0_alias,@"STO_CUDA_RESERVED_SHARED STV_DEFAULT"
__nv_reservedSMEM_offset_0_alias:
	.zero		0
	.zero		64


//--------------------- .nv.global                --------------------------
	.section	.nv.global,"aw",@nobits
.nv.global:
	.type		_ZN40_INTERNAL_5ce0d0d1_4_k_cu_a08c55ee_699746thrust24THRUST_300001_SM_1000_NS12placeholders2_8E,@object
	.size		_ZN40_INTERNAL_5ce0d0d1_4_k_cu_a08c55ee_699746thrust24THRUST_300001_SM_1000_NS12placeholders2_8E,(_ZN40_INTERNAL_5ce0d0d1_4_k_cu_a08c55ee_699744cuda3std3__442_GLOBAL__N__5ce0d0d1_4_k_cu_a08c55ee_699746ignoreE - _ZN40_INTERNAL_5ce0d0d1_4_k_cu_a08c55ee_699746thrust24THRUST_300001_SM_1000_NS12placeholders2_8E)
_ZN40_INTERNAL_5ce0d0d1_4_k_cu_a08c55ee_699746thrust24THRUST_300001_SM_1000_NS12placeholders2_8E:
	.zero		1
	.type		_ZN40_INTERNAL_5ce0d0d1_4_k_cu_a08c55ee_699744cuda3std3__442_GLOBAL__N__5ce0d0d1_4_k_cu_a08c55ee_699746ignoreE,@object
	.size		_ZN40_INTERNAL_5ce0d0d1_4_k_cu_a08c55ee_699744cuda3std3__442_GLOBAL__N__5ce0d0d1_4_k_cu_a08c55ee_699746ignoreE,(_ZN40_INTERNAL_5ce0d0d1_4_k_cu_a08c55ee_699744cuda3std6ranges3__45__cpo4dataE - _ZN40_INTERNAL_5ce0d0d1_4_k_cu_a08c55ee_699744cuda3std3__442_GLOBAL__N__5ce0d0d1_4_k_cu_a08c55ee_699746ignoreE)
_ZN40_INTERNAL_5ce0d0d1_4_k_cu_a08c55ee_699744cuda3std3__442_GLOBAL__N__5ce0d0d1_4_k_cu_a08c55ee_699746ignoreE:
	.zero		1
	.type		_ZN40_INTERNAL_5ce0d0d1_4_k_cu_a08c55ee_699744cuda3std6ranges3__45__cpo4dataE,@object
	.size		_ZN40_INTERNAL_5ce0d0d1_4_k_cu_a08c55ee_699744cuda3std6ranges3__45__cpo4dataE,(_ZN40_INTERNAL_5ce0d0d1_4_k_cu_a08c55ee_699746thrust24THRUST_300001_SM_1000_NS6system3cpp3parE - _ZN40_INTERNAL_5ce0d0d1_4_k_cu_a08c55ee_699744cuda3std6ranges3__45__cpo4dataE)
_ZN40_INTERNAL_5ce0d0d1_4_k_cu_a08c55ee_699744cuda3std6ranges3__45__cpo4dataE:
	.zero		1
	.type		_ZN40_INTERNAL_5ce0d0d1_4_k_cu_a08c55ee_699746thrust24THRUST_300001_SM_1000_NS6system3cpp3parE,@object
	.size		_ZN40_INTERNAL_5ce0d0d1_4_k_cu_a08c55ee_699746thrust24THRUST_300001_SM_1000_NS6system3cpp3parE,(_ZN40_INTERNAL_5ce0d0d1_4_k_cu_a08c55ee_699744cuda3std3__45__cpo5beginE - _ZN40_INTERNAL_5ce0d0d1_4_k_cu_a08c55ee_699746thrust24THRUST_300001_SM_1000_NS6system3cpp3parE)
_ZN40_INTERNAL_5ce0d0d1_4_k_cu_a08c55ee_699746thrust24THRUST_300001_SM_1000_NS6system3cpp3parE:
	.zero		1
	.type		_ZN40_INTERNAL_5ce0d0d1_4_k_cu_a08c55ee_699744cuda3std3__45__cpo5beginE,@object
	.size		_ZN40_INTERNAL_5ce0d0d1_4_k_cu_a08c55ee_699744cuda3std3__45__cpo5beginE,(_ZN40_INTERNAL_5ce0d0d1_4_k_cu_a08c55ee_699744cuda3std6ranges3__45__cpo5beginE - _ZN40_INTERNAL_5ce0d0d1_4_k_cu_a08c55ee_699744cuda3std3__45__cpo5beginE)
_ZN40_INTERNAL_5ce0d0d1_4_k_cu_a08c55ee_699744cuda3std3__45__cpo5beginE:
	.zero		1
	.type		_ZN40_INTERNAL_5ce0d0d1_4_k_cu_a08c55ee_699744cuda3std6ranges3__45__cpo5beginE,@object
	.size		_ZN40_INTERNAL_5ce0d0d1_4_k_cu_a08c55ee_699744cuda3std6ranges3__45__cpo5beginE,(_ZN40_INTERNAL_5ce0d0d1_4_k_cu_a08c55ee_699746thrust24THRUST_300001_SM_1000_NS6deviceE - _ZN40_INTERNAL_5ce0d0d1_4_k_cu_a08c55ee_699744cuda3std6ranges3__45__cpo5beginE)
_ZN40_INTERNAL_5ce0d0d1_4_k_cu_a08c55ee_699744cuda3std6ranges3__45__cpo5beginE:
	.zero		1
	.type		_ZN40_INTERNAL_5ce0d0d1_4_k_cu_a08c55ee_699746thrust24THRUST_300001_SM_1000_NS6deviceE,@object
	.size		_ZN40_INTERNAL_5ce0d0d1_4_k_cu_a08c55ee_699746thrust24THRUST_300001_SM_1000_NS6deviceE,(_ZN40_INTERNAL_5ce0d0d1_4_k_cu_a08c55ee_699744cuda3std3__47nulloptE - _ZN40_INTERNAL_5ce0d0d1_4_k_cu_a08c55ee_699746thrust24THRUST_300001_SM_1000_NS6deviceE)
_ZN40_INTERNAL_5ce0d0d1_4_k_cu_a08c55ee_699746thrust24THRUST_300001_SM_1000_NS6deviceE:
	.zero		1
	.type		_ZN40_INTERNAL_5ce0d0d1_4_k_cu_a08c55ee_699744cuda3std3__47nulloptE,@object
	.size		_ZN40_INTERNAL_5ce0d0d1_4_k_cu_a08c55ee_699744cuda3std3__47nulloptE,(_ZN40_INTERNAL_5ce0d0d1_4_k_cu_a08c55ee_699744cuda3std6ranges3__45__cpo8distanceE - _ZN40_INTERNAL_5ce0d0d1_4_k_cu_a08c55ee_699744cuda3std3__47nulloptE)
_ZN40_INTERNAL_5ce0d0d1_4_k_cu_a08c55ee_699744cuda3std3__47nulloptE:
	.zero		1
	.type		_ZN40_INTERNAL_5ce0d0d1_4_k_cu_a08c55ee_699744cuda3std6ranges3__45__cpo8distanceE,@object
	.size		_ZN40_INTERNAL_5ce0d0d1_4_k_cu_a08c55ee_699744cuda3std6ranges3__45__cpo8distanceE,(_ZN40_INTERNAL_5ce0d0d1_4_k_cu_a08c55ee_699746thrust24THRUST_300001_SM_1000_NS12placeholders2_4E - _ZN40_INTERNAL_5ce0d0d1_4_k_cu_a08c55ee_699744cuda3std6ranges3__45__cpo8distanceE)
_ZN40_INTERNAL_5ce0d0d1_4_k_cu_a08c55ee_699744cuda3std6ranges3__45__cpo8distanceE:
	.zero		1
	.type		_ZN40_INTERNAL_5ce0d0d1_4_k_cu_a08c55ee_699746thrust24THRUST_300001_SM_1000_NS12placeholders2_4E,@object
	.size		_ZN40_INTERNAL_5ce0d0d1_4_k_cu_a08c55ee_699746thrust24THRUST_300001_SM_1000_NS12placeholders2_4E,(_ZN40_INTERNAL_5ce0d0d1_4_k_cu_a08c55ee_699744cuda3std3__45__cpo6rbeginE - _ZN40_INTERNAL_5ce0d0d1_4_k_cu_a08c55ee_699746thrust24THRUST_300001_SM_1000_NS12placeholders2_4E)
_ZN40_INTERNAL_5ce0d0d1_4_k_cu_a08c55ee_699746thrust24THRUST_300001_SM_1000_NS12placeholders2_4E:
	.zero		1
	.type		_ZN40_INTERNAL_5ce0d0d1_4_k_cu_a08c55ee_699744cuda3std3__45__cpo6rbeginE,@object
	.size		_ZN40_INTERNAL_5ce0d0d1_4_k_cu_a08c55ee_699744cuda3std3__45__cpo6rbeginE,(_ZN40_INTERNAL_5ce0d0d1_4_k_cu_a08c55ee_699744cuda3std6ranges3__45__cpo7advanceE - _ZN40_INTERNAL_5ce0d0d1_4_k_cu_a08c55ee_699744cuda3std3__45__cpo6rbeginE)
_ZN40_INTERNAL_5ce0d0d1_4_k_cu_a08c55ee_699744cuda3std3__45__cpo6rbeginE:
	.zero		1
	.type		_ZN40_INTERNAL_5ce0d0d1_4_k_cu_a08c55ee_699744cuda3std6ranges3__45__cpo7advanceE,@object
	.size		_ZN40_INTERNAL_5ce0d0d1_4_k_cu_a08c55ee_699744cuda3std6ranges3__45__cpo7advanceE,(_ZN40_INTERNAL_5ce0d0d1_4_k_cu_a08c55ee_699746thrust24THRUST_300001_SM_1000_NS12placeholders3_10E - _ZN40_INTERNAL_5ce0d0d1_4_k_cu_a08c55ee_699744cuda3std6ranges3__45__cpo7advanceE)
_ZN40_INTERNAL_5ce0d0d1_4_k_cu_a08c55ee_699744cuda3std6ranges3__45__cpo7advanceE:
	.zero		1
	.type		_ZN40_INTERNAL_5ce0d0d1_4_k_cu_a08c55ee_699746thrust24THRUST_300001_SM_1000_NS12placeholders3_10E,@object
	.size		_ZN40_INTERNAL_5ce0d0d1_4_k_cu_a08c55ee_699746thrust24THRUST_300001_SM_1000_NS12placeholders3_10E,(_ZN40_INTERNAL_5ce0d0d1_4_k_cu_a08c55ee_699744cuda3std3__48in_placeE - _ZN40_INTERNAL_5ce0d0d1_4_k_cu_a08c55ee_699746thrust24THRUST_300001_SM_1000_NS12placeholders3_10E)
_ZN40_INTERNAL_5ce0d0d1_4_k_cu_a08c55ee_699746thrust24THRUST_300001_SM_1000_NS12placeholders3_10E:
	.zero		1
	.type		_ZN40_INTERNAL_5ce0d0d1_4_k_cu_a08c55ee_699744cuda3std3__48in_placeE,@object
	.size		_ZN40_INTERNAL_5ce0d0d1_4_k_cu_a08c55ee_699744cuda3std3__48in_placeE,(_ZN40_INTERNAL_5ce0d0d1_4_k_cu_a08c55ee_699744cuda3std6ranges3__45__cpo4sizeE - _ZN40_INTERNAL_5ce0d0d1_4_k_cu_a08c55ee_699744cuda3std3__48in_placeE)
_ZN40_INTERNAL_5ce0d0d1_4_k_cu_a08c55ee_699744cuda3std3__48in_placeE:
	.zero		1
	.type		_ZN40_INTERNAL_5ce0d0d1_4_k_cu_a08c55ee_699744cuda3std6ranges3__45__cpo4sizeE,@object
	.size		_ZN40_INTERNAL_5ce0d0d1_4_k_cu_a08c55ee_699744cuda3std6ranges3__45__cpo4sizeE,(_ZN40_INTERNAL_5ce0d0d1_4_k_cu_a08c55ee_699746thrust24THRUST_300001_SM_1000_NS12placeholders2_2E - _ZN40_INTERNAL_5ce0d0d1_4_k_cu_a08c55ee_699744cuda3std6ranges3__45__cpo4sizeE)
_ZN40_INTERNAL_5ce0d0d1_4_k_cu_a08c55ee_699744cuda3std6ranges3__45__cpo4sizeE:
	.zero		1
	.type		_ZN40_INTERNAL_5ce0d0d1_4_k_cu_a08c55ee_699746thrust24THRUST_300001_SM_1000_NS12placeholders2_2E,@object
	.size		_ZN40_INTERNAL_5ce0d0d1_4_k_cu_a08c55ee_699746thrust24THRUST_300001_SM_1000_NS12placeholders2_2E,(_ZN40_INTERNAL_5ce0d0d1_4_k_cu_a08c55ee_699744cuda3std3__45__cpo6cbeginE - _ZN40_INTERNAL_5ce0d0d1_4_k_cu_a08c55ee_699746thrust24THRUST_300001_SM_1000_NS12placeholders2_2E)
_ZN40_INTERNAL_5ce0d0d1_4_k_cu_a08c55ee_699746thrust24THRUST_300001_SM_1000_NS12placeholders2_2E:
	.zero		1
	.type		_ZN40_INTERNAL_5ce0d0d1_4_k_cu_a08c55ee_699744cuda3std3__45__cpo6cbeginE,@object
	.size		_ZN40_INTERNAL_5ce0d0d1_4_k_cu_a08c55ee_699744cuda3std3__45__cpo6cbeginE,(_ZN40_INTERNAL_5ce0d0d1_4_k_cu_a08c55ee_699744cuda3std6ranges3__45__cpo6cbeginE - _ZN40_INTERNAL_5ce0d0d1_4_k_cu_a08c55ee_699744cuda3std3__45__cpo6cbeginE)
_ZN40_INTERNAL_5ce0d0d1_4_k_cu_a08c55ee_699744cuda3std3__45__cpo6cbeginE:
	.zero		1
	.type		_ZN40_INTERNAL_5ce0d0d1_4_k_cu_a08c55ee_699744cuda3std6ranges3__45__cpo6cbeginE,@object
	.size		_ZN40_INTERNAL_5ce0d0d1_4_k_cu_a08c55ee_699744cuda3std6ranges3__45__cpo6cbeginE,(_ZN40_INTERNAL_5ce0d0d1_4_k_cu_a08c55ee_699746thrust24THRUST_300001_SM_1000_NS12placeholders2_6E - _ZN40_INTERNAL_5ce0d0d1_4_k_cu_a08c55ee_699744cuda3std6ranges3__45__cpo6cbeginE)
_ZN40_INTERNAL_5ce0d0d1_4_k_cu_a08c55ee_699744cuda3std6ranges3__45__cpo6cbeginE:
	.zero		1
	.type		_ZN40_INTERNAL_5ce0d0d1_4_k_cu_a08c55ee_699746thrust24THRUST_300001_SM_1000_NS12placeholders2_6E,@object
	.size		_ZN40_INTERNAL_5ce0d0d1_4_k_cu_a08c55ee_699746thrust24THRUST_300001_SM_1000_NS12placeholders2_6E,(_ZN40_INTERNAL_5ce0d0d1_4_k_cu_a08c55ee_699744cuda3std3__45__cpo7crbeginE - _ZN40_INTERNAL_5ce0d0d1_4_k_cu_a08c55ee_699746thrust24THRUST_300001_SM_1000_NS12placeholders2_6E)
_ZN40_INTERNAL_5ce0d0d1_4_k_cu_a08c55ee_699746thrust24THRUST_300001_SM_1000_NS12placeholders2_6E:
	.zero		1
	.type		_ZN40_INTERNAL_5ce0d0d1_4_k_cu_a08c55ee_699744cuda3std3__45__cpo7crbeginE,@object
	.size		_ZN40_INTERNAL_5ce0d0d1_4_k_cu_a08c55ee_699744cuda3std3__45__cpo7crbeginE,(_ZN40_INTERNAL_5ce0d0d1_4_k_cu_a08c55ee_699744cuda3std6ranges3__45__cpo4nextE - _ZN40_INTERNAL_5ce0d0d1_4_k_cu_a08c55ee_699744cuda3std3__45__cpo7crbeginE)
_ZN40_INTERNAL_5ce0d0d1_4_k_cu_a08c55ee_699744cuda3std3__45__cpo7crbeginE:
	.zero		1
	.type		_ZN40_INTERNAL_5ce0d0d1_4_k_cu_a08c55ee_699744cuda3std6ranges3__45__cpo4nextE,@object
	.size		_ZN40_INTERNAL_5ce0d0d1_4_k_cu_a08c55ee_699744cuda3std6ranges3__45__cpo4nextE,(_ZN40_INTERNAL_5ce0d0d1_4_k_cu_a08c55ee_699744cuda3std6ranges3__45__cpo4swapE - _ZN40_INTERNAL_5ce0d0d1_4_k_cu_a08c55ee_699744cuda3std6ranges3__45__cpo4nextE)
_ZN40_INTERNAL_5ce0d0d1_4_k_cu_a08c55ee_699744cuda3std6ranges3__45__cpo4nextE:
	.zero		1
	.type		_ZN40_INTERNAL_5ce0d0d1_4_k_cu_a08c55ee_699744cuda3std6ranges3__45__cpo4swapE,@object
	.size		_ZN40_INTERNAL_5ce0d0d1_4_k_cu_a08c55ee_699744cuda3std6ranges3__45__cpo4swapE,(_ZN40_INTERNAL_5ce0d0d1_4_k_cu_a08c55ee_699746thrust24THRUST_300001_SM_1000_NS8cuda_cub10par_nosyncE - _ZN40_INTERNAL_5ce0d0d1_4_k_cu_a08c55ee_699744cuda3std6ranges3__45__cpo4swapE)
_ZN40_INTERNAL_5ce0d0d1_4_k_cu_a08c55ee_699744cuda3std6ranges3__45__cpo4swapE:
	.zero		1
	.type		_ZN40_INTERNAL_5ce0d0d1_4_k_cu_a08c55ee_699746thrust24THRUST_300001_SM_1000_NS8cuda_cub10par_nosyncE,@object
	.size		_ZN40_INTERNAL_5ce0d0d1_4_k_cu_a08c55ee_699746thrust24THRUST_300001_SM_1000_NS8cuda_cub10par_nosyncE,(_ZN40_INTERNAL_5ce0d0d1_4_k_cu_a08c55ee_699746thrust24THRUST_300001_SM_1000_NS3seqE - _ZN40_INTERNAL_5ce0d0d1_4_k_cu_a08c55ee_699746thrust24THRUST_300001_SM_1000_NS8cuda_cub10par_nosyncE)
_ZN40_INTERNAL_5ce0d0d1_4_k_cu_a08c55ee_699746thrust24THRUST_300001_SM_1000_NS8cuda_cub10par_nosyncE:
	.zero		1
	.type		_ZN40_INTERNAL_5ce0d0d1_4_k_cu_a08c55ee_699746thrust24THRUST_300001_SM_1000_NS3seqE,@object
	.size		_ZN40_INTERNAL_5ce0d0d1_4_k_cu_a08c55ee_699746thrust24THRUST_300001_SM_1000_NS3seqE,(_ZN40_INTERNAL_5ce0d0d1_4_k_cu_a08c55ee_699744cuda3std3__420unreachable_sentinelE - _ZN40_INTERNAL_5ce0d0d1_4_k_cu_a08c55ee_699746thrust24THRUST_300001_SM_1000_NS3seqE)
_ZN40_INTERNAL_5ce0d0d1_4_k_cu_a08c55ee_699746thrust24THRUST_300001_SM_1000_NS3seqE:
	.zero		1
	.type		_ZN40_INTERNAL_5ce0d0d1_4_k_cu_a08c55ee_699744cuda3std3__420unreachable_sentinelE,@object
	.size		_ZN40_INTERNAL_5ce0d0d1_4_k_cu_a08c55ee_699744cuda3std3__420unreachable_sentinelE,(_ZN40_INTERNAL_5ce0d0d1_4_k_cu_a08c55ee_699744cuda3std6ranges3__45__cpo5ssizeE - _ZN40_INTERNAL_5ce0d0d1_4_k_cu_a08c55ee_699744cuda3std3__420unreachable_sentinelE)
_ZN40_INTERNAL_5ce0d0d1_4_k_cu_a08c55ee_699744cuda3std3__420unreachable_sentinelE:
	.zero		1
	.type		_ZN40_INTERNAL_5ce0d0d1_4_k_cu_a08c55ee_699744cuda3std6ranges3__45__cpo5ssizeE,@object
	.size		_ZN40_INTERNAL_5ce0d0d1_4_k_cu_a08c55ee_699744cuda3std6ranges3__45__cpo5ssizeE,(_ZN40_INTERNAL_5ce0d0d1_4_k_cu_a08c55ee_699746thrust24THRUST_300001_SM_1000_NS12placeholders2_3E - _ZN40_INTERNAL_5ce0d0d1_4_k_cu_a08c55ee_699744cuda3std6ranges3__45__cpo5ssizeE)
_ZN40_INTERNAL_5ce0d0d1_4_k_cu_a08c55ee_699744cuda3std6ranges3__45__cpo5ssizeE:
	.zero		1
	.type		_ZN40_INTERNAL_5ce0d0d1_4_k_cu_a08c55ee_699746thrust24THRUST_300001_SM_1000_NS12placeholders2_3E,@object
	.size		_ZN40_INTERNAL_5ce0d0d1_4_k_cu_a08c55ee_699746thrust24THRUST_300001_SM_1000_NS12placeholders2_3E,(_ZN40_INTERNAL_5ce0d0d1_4_k_cu_a08c55ee_699744cuda3std3__45__cpo4cendE - _ZN40_INTERNAL_5ce0d0d1_4_k_cu_a08c55ee_699746thrust24THRUST_300001_SM_1000_NS12placeholders2_3E)
_ZN40_INTERNAL_5ce0d0d1_4_k_cu_a08c55ee_699746thrust24THRUST_300001_SM_1000_NS12placeholders2_3E:
	.zero		1
	.type		_ZN40_INTERNAL_5ce0d0d1_4_k_cu_a08c55ee_699744cuda3std3__45__cpo4cendE,@object
	.size		_ZN40_INTERNAL_5ce0d0d1_4_k_cu_a08c55ee_699744cuda3std3__45__cpo4cendE,(_ZN40_INTERNAL_5ce0d0d1_4_k_cu_a08c55ee_699744cuda3std6ranges3__45__cpo4cendE - _ZN40_INTERNAL_5ce0d0d1_4_k_cu_a08c55ee_699744cuda3std3__45__cpo4cendE)
_ZN40_INTERNAL_5ce0d0d1_4_k_cu_a08c55ee_699744cuda3std3__45__cpo4cendE:
	.zero		1
	.type		_ZN40_INTERNAL_5ce0d0d1_4_k_cu_a08c55ee_699744cuda3std6ranges3__45__cpo4cendE,@object
	.size		_ZN40_INTERNAL_5ce0d0d1_4_k_cu_a08c55ee_699744cuda3std6ranges3__45__cpo4cendE,(_ZN40_INTERNAL_5ce0d0d1_4_k_cu_a08c55ee_699746thrust24THRUST_300001_SM_1000_NS12placeholders2_7E - _ZN40_INTERNAL_5ce0d0d1_4_k_cu_a08c55ee_699744cuda3std6ranges3__45__cpo4cendE)
_ZN40_INTERNAL_5ce0d0d1_4_k_cu_a08c55ee_699744cuda3std6ranges3__45__cpo4cendE:
	.zero		1
	.type		_ZN40_INTERNAL_5ce0d0d1_4_k_cu_a08c55ee_699746thrust24THRUST_300001_SM_1000_NS12placeholders2_7E,@object
	.size		_ZN40_INTERNAL_5ce0d0d1_4_k_cu_a08c55ee_699746thrust24THRUST_300001_SM_1000_NS12placeholders2_7E,(_ZN40_INTERNAL_5ce0d0d1_4_k_cu_a08c55ee_699744cuda3std3__45__cpo5crendE - _ZN40_INTERNAL_5ce0d0d1_4_k_cu_a08c55ee_699746thrust24THRUST_300001_SM_1000_NS12placeholders2_7E)
_ZN40_INTERNAL_5ce0d0d1_4_k_cu_a08c55ee_699746thrust24THRUST_300001_SM_1000_NS12placeholders2_7E:
	.zero		1
	.type		_ZN40_INTERNAL_5ce0d0d1_4_k_cu_a08c55ee_699744cuda3std3__45__cpo5crendE,@object
	.size		_ZN40_INTERNAL_5ce0d0d1_4_k_cu_a08c55ee_699744cuda3std3__45__cpo5crendE,(_ZN40_INTERNAL_5ce0d0d1_4_k_cu_a08c55ee_699744cuda3std6ranges3__45__cpo4prevE - _ZN40_INTERNAL_5ce0d0d1_4_k_cu_a08c55ee_699744cuda3std3__45__cpo5crendE)
_ZN40_INTERNAL_5ce0d0d1_4_k_cu_a08c55ee_699744cuda3std3__45__cpo5crendE:
	.zero		1
	.type		_ZN40_INTERNAL_5ce0d0d1_4_k_cu_a08c55ee_699744cuda3std6ranges3__45__cpo4prevE,@object
	.size		_ZN40_INTERNAL_5ce0d0d1_4_k_cu_a08c55ee_699744cuda3std6ranges3__45__cpo4prevE,(_ZN40_INTERNAL_5ce0d0d1_4_k_cu_a08c55ee_699744cuda3std6ranges3__45__cpo9iter_moveE - _ZN40_INTERNAL_5ce0d0d1_4_k_cu_a08c55ee_699744cuda3std6ranges3__45__cpo4prevE)
_ZN40_INTERNAL_5ce0d0d1_4_k_cu_a08c55ee_699744cuda3std6ranges3__45__cpo4prevE:
	.zero		1
	.type		_ZN40_INTERNAL_5ce0d0d1_4_k_cu_a08c55ee_699744cuda3std6ranges3__45__cpo9iter_moveE,@object
	.size		_ZN40_INTERNAL_5ce0d0d1_4_k_cu_a08c55ee_699744cuda3std6ranges3__45__cpo9iter_moveE,(_ZN40_INTERNAL_5ce0d0d1_4_k_cu_a08c55ee_699746thrust24THRUST_300001_SM_1000_NS6system6detail10sequential3seqE - _ZN40_INTERNAL_5ce0d0d1_4_k_cu_a08c55ee_699744cuda3std6ranges3__45__cpo9iter_moveE)
_ZN40_INTERNAL_5ce0d0d1_4_k_cu_a08c55ee_699744cuda3std6ranges3__45__cpo9iter_moveE:
	.zero		1
	.type		_ZN40_INTERNAL_5ce0d0d1_4_k_cu_a08c55ee_699746thrust24THRUST_300001_SM_1000_NS6system6detail10sequential3seqE,@object
	.size		_ZN40_INTERNAL_5ce0d0d1_4_k_cu_a08c55ee_699746thrust24THRUST_300001_SM_1000_NS6system6detail10sequential3seqE,(_ZN40_INTERNAL_5ce0d0d1_4_k_cu_a08c55ee_699746thrust24THRUST_300001_SM_1000_NS12placeholders2_9E - _ZN40_INTERNAL_5ce0d0d1_4_k_cu_a08c55ee_699746thrust24THRUST_300001_SM_1000_NS6system6detail10sequential3seqE)
_ZN40_INTERNAL_5ce0d0d1_4_k_cu_a08c55ee_699746thrust24THRUST_300001_SM_1000_NS6system6detail10sequential3seqE:
	.zero		1
	.type		_ZN40_INTERNAL_5ce0d0d1_4_k_cu_a08c55ee_699746thrust24THRUST_300001_SM_1000_NS12placeholders2_9E,@object
	.size		_ZN40_INTERNAL_5ce0d0d1_4_k_cu_a08c55ee_699746thrust24THRUST_300001_SM_1000_NS12placeholders2_9E,(_ZN40_INTERNAL_5ce0d0d1_4_k_cu_a08c55ee_699744cuda3std3__419piecewise_constructE - _ZN40_INTERNAL_5ce0d0d1_4_k_cu_a08c55ee_699746thrust24THRUST_300001_SM_1000_NS12placeholders2_9E)
_ZN40_INTERNAL_5ce0d0d1_4_k_cu_a08c55ee_699746thrust24THRUST_300001_SM_1000_NS12placeholders2_9E:
	.zero		1
	.type		_ZN40_INTERNAL_5ce0d0d1_4_k_cu_a08c55ee_699744cuda3std3__419piecewise_constructE,@object
	.size		_ZN40_INTERNAL_5ce0d0d1_4_k_cu_a08c55ee_699744cuda3std3__419piecewise_constructE,(_ZN40_INTERNAL_5ce0d0d1_4_k_cu_a08c55ee_699744cuda3std6ranges3__45__cpo5cdataE - _ZN40_INTERNAL_5ce0d0d1_4_k_cu_a08c55ee_699744cuda3std3__419piecewise_constructE)
_ZN40_INTERNAL_5ce0d0d1_4_k_cu_a08c55ee_699744cuda3std3__419piecewise_constructE:
	.zero		1
	.type		_ZN40_INTERNAL_5ce0d0d1_4_k_cu_a08c55ee_699744cuda3std6ranges3__45__cpo5cdataE,@object
	.size		_ZN40_INTERNAL_5ce0d0d1_4_k_cu_a08c55ee_699744cuda3std6ranges3__45__cpo5cdataE,(_ZN40_INTERNAL_5ce0d0d1_4_k_cu_a08c55ee_699746thrust24THRUST_300001_SM_1000_NS12placeholders2_1E - _ZN40_INTERNAL_5ce0d0d1_4_k_cu_a08c55ee_699744cuda3std6ranges3__45__cpo5cdataE)
_ZN40_INTERNAL_5ce0d0d1_4_k_cu_a08c55ee_699744cuda3std6ranges3__45__cpo5cdataE:
	.zero		1
	.type		_ZN40_INTERNAL_5ce0d0d1_4_k_cu_a08c55ee_699746thrust24THRUST_300001_SM_1000_NS12placeholders2_1E,@object
	.size		_ZN40_INTERNAL_5ce0d0d1_4_k_cu_a08c55ee_699746thrust24THRUST_300001_SM_1000_NS12placeholders2_1E,(_ZN40_INTERNAL_5ce0d0d1_4_k_cu_a08c55ee_699744cuda3std3__45__cpo3endE - _ZN40_INTERNAL_5ce0d0d1_4_k_cu_a08c55ee_699746thrust24THRUST_300001_SM_1000_NS12placeholders2_1E)
_ZN40_INTERNAL_5ce0d0d1_4_k_cu_a08c55ee_699746thrust24THRUST_300001_SM_1000_NS12placeholders2_1E:
	.zero		1
	.type		_ZN40_INTERNAL_5ce0d0d1_4_k_cu_a08c55ee_699744cuda3std3__45__cpo3endE,@object
	.size		_ZN40_INTERNAL_5ce0d0d1_4_k_cu_a08c55ee_699744cuda3std3__45__cpo3endE,(_ZN40_INTERNAL_5ce0d0d1_4_k_cu_a08c55ee_699744cuda3std6ranges3__45__cpo3endE - _ZN40_INTERNAL_5ce0d0d1_4_k_cu_a08c55ee_699744cuda3std3__45__cpo3endE)
_ZN40_INTERNAL_5ce0d0d1_4_k_cu_a08c55ee_699744cuda3std3__45__cpo3endE:
	.zero		1
	.type		_ZN40_INTERNAL_5ce0d0d1_4_k_cu_a08c55ee_699744cuda3std6ranges3__45__cpo3endE,@object
	.size		_ZN40_INTERNAL_5ce0d0d1_4_k_cu_a08c55ee_699744cuda3std6ranges3__45__cpo3endE,(_ZN40_INTERNAL_5ce0d0d1_4_k_cu_a08c55ee_699746thrust24THRUST_300001_SM_1000_NS12placeholders2_5E - _ZN40_INTERNAL_5ce0d0d1_4_k_cu_a08c55ee_699744cuda3std6ranges3__45__cpo3endE)
_ZN40_INTERNAL_5ce0d0d1_4_k_cu_a08c55ee_699744cuda3std6ranges3__45__cpo3endE:
	.zero		1
	.type		_ZN40_INTERNAL_5ce0d0d1_4_k_cu_a08c55ee_699746thrust24THRUST_300001_SM_1000_NS12placeholders2_5E,@object
	.size		_ZN40_INTERNAL_5ce0d0d1_4_k_cu_a08c55ee_699746thrust24THRUST_300001_SM_1000_NS12placeholders2_5E,(_ZN40_INTERNAL_5ce0d0d1_4_k_cu_a08c55ee_699744cuda3std3__45__cpo4rendE - _ZN40_INTERNAL_5ce0d0d1_4_k_cu_a08c55ee_699746thrust24THRUST_300001_SM_1000_NS12placeholders2_5E)
_ZN40_INTERNAL_5ce0d0d1_4_k_cu_a08c55ee_699746thrust24THRUST_300001_SM_1000_NS12placeholders2_5E:
	.zero		1
	.type		_ZN40_INTERNAL_5ce0d0d1_4_k_cu_a08c55ee_699744cuda3std3__45__cpo4rendE,@object
	.size		_ZN40_INTERNAL_5ce0d0d1_4_k_cu_a08c55ee_699744cuda3std3__45__cpo4rendE,(_ZN40_INTERNAL_5ce0d0d1_4_k_cu_a08c55ee_699744cuda3std6ranges3__45__cpo9iter_swapE - _ZN40_INTERNAL_5ce0d0d1_4_k_cu_a08c55ee_699744cuda3std3__45__cpo4rendE)
_ZN40_INTERNAL_5ce0d0d1_4_k_cu_a08c55ee_699744cuda3std3__45__cpo4rendE:
	.zero		1
	.type		_ZN40_INTERNAL_5ce0d0d1_4_k_cu_a08c55ee_699744cuda3std6ranges3__45__cpo9iter_swapE,@object
	.size		_ZN40_INTERNAL_5ce0d0d1_4_k_cu_a08c55ee_699744cuda3std6ranges3__45__cpo9iter_swapE,(_ZN40_INTERNAL_5ce0d0d1_4_k_cu_a08c55ee_699744cuda3std3__48unexpectE - _ZN40_INTERNAL_5ce0d0d1_4_k_cu_a08c55ee_699744cuda3std6ranges3__45__cpo9iter_swapE)
_ZN40_INTERNAL_5ce0d0d1_4_k_cu_a08c55ee_699744cuda3std6ranges3__45__cpo9iter_swapE:
	.zero		1
	.type		_ZN40_INTERNAL_5ce0d0d1_4_k_cu_a08c55ee_699744cuda3std3__48unexpectE,@object
	.size		_ZN40_INTERNAL_5ce0d0d1_4_k_cu_a08c55ee_699744cuda3std3__48unexpectE,(_ZN40_INTERNAL_5ce0d0d1_4_k_cu_a08c55ee_699746thrust24THRUST_300001_SM_1000_NS8cuda_cub3parE - _ZN40_INTERNAL_5ce0d0d1_4_k_cu_a08c55ee_699744cuda3std3__48unexpectE)
_ZN40_INTERNAL_5ce0d0d1_4_k_cu_a08c55ee_699744cuda3std3__48unexpectE:
	.zero		1
	.type		_ZN40_INTERNAL_5ce0d0d1_4_k_cu_a08c55ee_699746thrust24THRUST_300001_SM_1000_NS8cuda_cub3parE,@object
	.size		_ZN40_INTERNAL_5ce0d0d1_4_k_cu_a08c55ee_699746thrust24THRUST_300001_SM_1000_NS8cuda_cub3parE,(.L_29 - _ZN40_INTERNAL_5ce0d0d1_4_k_cu_a08c55ee_699746thrust24THRUST_300001_SM_1000_NS8cuda_cub3parE)
_ZN40_INTERNAL_5ce0d0d1_4_k_cu_a08c55ee_699746thrust24THRUST_300001_SM_1000_NS8cuda_cub3parE:
	.zero		1
.L_29:


//--------------------- .nv.constant0._ZN3cub18CUB_300001_SM_10006detail9transform16transform_kernelINS2_10policy_hubILb1EN4cuda3std3__45tupleIJN6thrust24THRUST_300001_SM_1000_NS18transform_iteratorI20ForceFieldCalculatorNSA_12zip_iteratorINS8_IJNSA_6detail15normal_iteratorINSA_7pointerIKfNSA_8cuda_cub3tagERSH_NSA_11use_defaultEEEEESN_EEEEESL_SL_EEEEEE10policy1000ElNS7_10__identityENSD_INS8_IJNSF_INSG_IfSJ_RfSL_EEEESX_EEEEEJSQ_EEEvT0_iT1_T2_DpNS2_10kernel_argIT3_EE --------------------------
	.section	.nv.constant0._ZN3cub18CUB_300001_SM_10006detail9transform16transform_kernelINS2_10policy_hubILb1EN4cuda3std3__45tupleIJN6thrust24THRUST_300001_SM_1000_NS18transform_iteratorI20ForceFieldCalculatorNSA_12zip_iteratorINS8_IJNSA_6detail15normal_iteratorINSA_7pointerIKfNSA_8cuda_cub3tagERSH_NSA_11use_defaultEEEEESN_EEEEESL_SL_EEEEEE10policy1000ElNS7_10__identityENSD_INS8_IJNSF_INSG_IfSJ_RfSL_EEEESX_EEEEEJSQ_EEEvT0_iT1_T2_DpNS2_10kernel_argIT3_EE,"a",@progbits
	.sectionflags	@""
	.align	4
.nv.constant0._ZN3cub18CUB_300001_SM_10006detail9transform16transform_kernelINS2_10policy_hubILb1EN4cuda3std3__45tupleIJN6thrust24THRUST_300001_SM_1000_NS18transform_iteratorI20ForceFieldCalculatorNSA_12zip_iteratorINS8_IJNSA_6detail15normal_iteratorINSA_7pointerIKfNSA_8cuda_cub3tagERSH_NSA_11use_defaultEEEEESN_EEEEESL_SL_EEEEEE10policy1000ElNS7_10__identityENSD_INS8_IJNSF_INSG_IfSJ_RfSL_EEEESX_EEEEEJSQ_EEEvT0_iT1_T2_DpNS2_10kernel_argIT3_EE:
	.zero		952


//--------------------- .nv.constant0._ZN3cub18CUB_300001_SM_10006detail9transform16transform_kernelINS2_10policy_hubILb1EN4cuda3std3__45tupleIJN6thrust24THRUST_300001_SM_1000_NS18transform_iteratorI20ForceFieldCalculatorNSA_12zip_iteratorINS8_IJNSA_6detail15normal_iteratorINSA_7pointerIKfNSA_8cuda_cub3tagERSH_NSA_11use_defaultEEEEESN_EEEEESL_SL_EEEEEE10policy1000EiNS7_10__identityENSD_INS8_IJNSF_INSG_IfSJ_RfSL_EEEESX_EEEEEJSQ_EEEvT0_iT1_T2_DpNS2_10kernel_argIT3_EE --------------------------
	.section	.nv.constant0._ZN3cub18CUB_300001_SM_10006detail9transform16transform_kernelINS2_10policy_hubILb1EN4cuda3std3__45tupleIJN6thrust24THRUST_300001_SM_1000_NS18transform_iteratorI20ForceFieldCalculatorNSA_12zip_iteratorINS8_IJNSA_6detail15normal_iteratorINSA_7pointerIKfNSA_8cuda_cub3tagERSH_NSA_11use_defaultEEEEESN_EEEEESL_SL_EEEEEE10policy1000EiNS7_10__identityENSD_INS8_IJNSF_INSG_IfSJ_RfSL_EEEESX_EEEEEJSQ_EEEvT0_iT1_T2_DpNS2_10kernel_argIT3_EE,"a",@progbits
	.sectionflags	@""
	.align	4
.nv.constant0._ZN3cub18CUB_300001_SM_10006detail9transform16transform_kernelINS2_10policy_hubILb1EN4cuda3std3__45tupleIJN6thrust24THRUST_300001_SM_1000_NS18transform_iteratorI20ForceFieldCalculatorNSA_12zip_iteratorINS8_IJNSA_6detail15normal_iteratorINSA_7pointerIKfNSA_8cuda_cub3tagERSH_NSA_11use_defaultEEEEESN_EEEEESL_SL_EEEEEE10policy1000EiNS7_10__identityENSD_INS8_IJNSF_INSG_IfSJ_RfSL_EEEESX_EEEEEJSQ_EEEvT0_iT1_T2_DpNS2_10kernel_argIT3_EE:
	.zero		952


//--------------------- .nv.constant0._ZN3cub18CUB_300001_SM_10006detail8for_each13static_kernelINS2_12policy_hub_t12policy_500_tEmN6thrust24THRUST_300001_SM_1000_NS8cuda_cub20__uninitialized_fill7functorINS7_7pointerIfNS8_3tagERfNS7_11use_defaultEEEfEEEEvT0_T1_ --------------------------
	.section	.nv.constant0._ZN3cub18CUB_300001_SM_10006detail8for_each13static_kernelINS2_12policy_hub_t12policy_500_tEmN6thrust24THRUST_300001_SM_1000_NS8cuda_cub20__uninitialized_fill7functorINS7_7pointerIfNS8_3tagERfNS7_11use_defaultEEEfEEEEvT0_T1_,"a",@progbits
	.sectionflags	@""
	.align	4
.nv.constant0._ZN3cub18CUB_300001_SM_10006detail8for_each13static_kernelINS2_12policy_hub_t12policy_500_tEmN6thrust24THRUST_300001_SM_1000_NS8cuda_cub20__uninitialized_fill7functorINS7_7pointerIfNS8_3tagERfNS7_11use_defaultEEEfEEEEvT0_T1_:
	.zero		920


//--------------------- .nv.constant0._ZN3cub18CUB_300001_SM_10006detail11EmptyKernelIvEEvv --------------------------
	.section	.nv.constant0._ZN3cub18CUB_300001_SM_10006detail11EmptyKernelIvEEvv,"a",@progbits
	.sectionflags	@""
	.align	4
.nv.constant0._ZN3cub18CUB_300001_SM_10006detail11EmptyKernelIvEEvv:
	.zero		896


//--------------------- SYMBOLS --------------------------

	.type		.nv.reservedSmem.offset0,@object
	.size		.nv.reservedSmem.offset0,0x4
